def matmul_kernel(
    a_ptr,
    b_ptr,
    c_ptr,
    M,
    N,
    K,
    stride_am,
    stride_ak,
    stride_bk,
    stride_bn,
    stride_cm,
    stride_cn,
    BLOCK_M: tl.constexpr,
    BLOCK_N: tl.constexpr,
    BLOCK_K: tl.constexpr,
    GROUP_M: tl.constexpr,
):
    pid = tl.program_id(axis=0)
    num_pid_m = tl.cdiv(M, BLOCK_M)
    num_pid_n = tl.cdiv(N, BLOCK_N)
    num_pid_in_group = GROUP_M * num_pid_n
    group_id = pid // num_pid_in_group
    first_pid_m = group_id * GROUP_M
    group_size_m = min(num_pid_m - first_pid_m, GROUP_M)
    pid_m = first_pid_m + ((pid % num_pid_in_group) % group_size_m)
    pid_n = (pid % num_pid_in_group) // group_size_m

    offs_am = (pid_m * BLOCK_M + tl.arange(0, BLOCK_M)) % M
    offs_bn = (pid_n * BLOCK_N + tl.arange(0, BLOCK_N)) % N
    offs_k = tl.arange(0, BLOCK_K)
    a_ptrs = a_ptr + offs_am[:, None] * stride_am + offs_k[None, :] * stride_ak
    b_ptrs = b_ptr + offs_k[:, None] * stride_bk + offs_bn[None, :] * stride_bn

    acc = tl.zeros((BLOCK_M, BLOCK_N), dtype=tl.float32)
    for kk in range(0, tl.cdiv(K, BLOCK_K)):
        a = tl.load(a_ptrs, mask=offs_k[None, :] < K - kk * BLOCK_K, other=0.0)
        b = tl.load(b_ptrs, mask=offs_k[:, None] < K - kk * BLOCK_K, other=0.0)
        acc = tl.dot(a, b, acc)
        a_ptrs += BLOCK_K * stride_ak
        b_ptrs += BLOCK_K * stride_bk

    c = acc.to(c_ptr.dtype.element_ty)
    offs_cm = pid_m * BLOCK_M + tl.arange(0, BLOCK_M)
    offs_cn = pid_n * BLOCK_N + tl.arange(0, BLOCK_N)
    c_ptrs = c_ptr + offs_cm[:, None] * stride_cm + offs_cn[None, :] * stride_cn
    mask = (offs_cm[:, None] < M) & (offs_cn[None, :] < N)
    tl.store(c_ptrs, c, mask=mask)

# config = {"BLOCK_K": 32, "BLOCK_M": 64, "BLOCK_N": 128, "GROUP_M": 8, "arch": "sm_100", "dtype": "bf16", "num_ctas": 4, "num_stages": 3, "num_warps": 4}
# arch = sm_100


// ===== COMPILED SASS (sm_100a) =====

	.target	sm_100a

	.elftype	@"ET_EXEC"


//--------------------- .note.nv.tkinfo           --------------------------
	.section	.note.nv.tkinfo,"",@"SHT_NOTE"
	.sectionflags	@"SHF_NOTE_NV_TKINFO"
	.tkinfo
        /*0018*/ 	.word	0x00000081
        /*0030*/ 	.string	""
        /*0030*/ 	.string	"ptxas-blackwell"
        /*0030*/ 	.string	"Cuda compilation tools, release 12.9, V12.9.86"
        /*0030*/ 	.string	"Build cuda_12.9.r12.9/compiler.36037853_0"
        /*0030*/ 	.string	"-v  -suppress-debug-info  -lineinfo  -arch sm_100a "



//--------------------- .note.nv.cuver            --------------------------
	.section	.note.nv.cuver,"",@"SHT_NOTE"
	.sectionflags	@"SHF_NOTE_NV_CUVER"
        /*0018*/ 	.short	0x0001
        /*001a*/ 	.short	0x0064
        /*001c*/ 	.short	0x0001
        /*001e*/ 	.short	0x0000
        /*0020*/ 	.short	0x0001
        /*0022*/ 	.short	0x0000


//--------------------- .nv.info                  --------------------------
	.section	.nv.info,"",@"SHT_CUDA_INFO"
	.align	4


	//----- nvinfo : EIATTR_REGCOUNT
	.align		4
        /*0000*/ 	.byte	0x04, 0x2f
        /*0002*/ 	.short	(.L_4 - .L_3)
	.align		4
.L_3:
        /*0004*/ 	.word	index@(matmul_kernel)
        /*0008*/ 	.word	0x00000050


	//----- nvinfo : EIATTR_FRAME_SIZE
	.align		4
.L_4:
        /*000c*/ 	.byte	0x04, 0x11
        /*000e*/ 	.short	(.L_6 - .L_5)
	.align		4
.L_5:
        /*0010*/ 	.word	index@($__internal_2_$__cuda_sm10x_tcgen05_guardrail_trap_unallocated_columns_being_dealloced)
        /*0014*/ 	.word	0x00000000


	//----- nvinfo : EIATTR_FRAME_SIZE
	.align		4
.L_6:
        /*0018*/ 	.byte	0x04, 0x11
        /*001a*/ 	.short	(.L_8 - .L_7)
	.align		4
.L_7:
        /*001c*/ 	.word	index@($__internal_1_$__cuda_sm10x_tcgen05_guardrail_trap_phase_invalid_during_alloc)
        /*0020*/ 	.word	0x00000000


	//----- nvinfo : EIATTR_FRAME_SIZE
	.align		4
.L_8:
        /*0024*/ 	.byte	0x04, 0x11
        /*0026*/ 	.short	(.L_10 - .L_9)
	.align		4
.L_9:
        /*0028*/ 	.word	index@($__internal_0_$__cuda_sm10x_tcgen05_guardrail_trap_col_being_dealloced_not_returned_by_alloc)
        /*002c*/ 	.word	0x00000000


	//----- nvinfo : EIATTR_FRAME_SIZE
	.align		4
.L_10:
        /*0030*/ 	.byte	0x04, 0x11
        /*0032*/ 	.short	(.L_12 - .L_11)
	.align		4
.L_11:
        /*0034*/ 	.word	index@(matmul_kernel)
        /*0038*/ 	.word	0x00000000


	//----- nvinfo : EIATTR_MIN_STACK_SIZE
	.align		4
.L_12:
        /*003c*/ 	.byte	0x04, 0x12
        /*003e*/ 	.short	(.L_14 - .L_13)
	.align		4
.L_13:
        /*0040*/ 	.word	index@(matmul_kernel)
        /*0044*/ 	.word	0x00000000
.L_14:


//--------------------- .nv.info.matmul_kernel    --------------------------
	.section	.nv.info.matmul_kernel,"",@"SHT_CUDA_INFO"
	.sectionflags	@""
	.align	4


	//----- nvinfo : EIATTR_CUDA_API_VERSION
	.align		4
        /*0000*/ 	.byte	0x04, 0x37
        /*0002*/ 	.short	(.L_16 - .L_15)
.L_15:
        /*0004*/ 	.word	0x00000081


	//----- nvinfo : EIATTR_KPARAM_INFO
	.align		4
.L_16:
        /*0008*/ 	.byte	0x04, 0x17
        /*000a*/ 	.short	(.L_18 - .L_17)
.L_17:
        /*000c*/ 	.word	0x00000000
        /*0010*/ 	.short	0x000d
        /*0012*/ 	.short	0x0048
        /*0014*/ 	.byte	0x00, 0xf4, 0x21, 0x00


	//----- nvinfo : EIATTR_KPARAM_INFO
	.align		4
.L_18:
        /*0018*/ 	.byte	0x04, 0x17
        /*001a*/ 	.short	(.L_20 - .L_19)
.L_19:
        /*001c*/ 	.word	0x00000000
        /*0020*/ 	.short	0x000c
        /*0022*/ 	.short	0x0040
        /*0024*/ 	.byte	0x00, 0xf4, 0x21, 0x00


	//----- nvinfo : EIATTR_KPARAM_INFO
	.align		4
.L_20:
        /*0028*/ 	.byte	0x04, 0x17
        /*002a*/ 	.short	(.L_22 - .L_21)
.L_21:
        /*002c*/ 	.word	0x00000000
        /*0030*/ 	.short	0x000b
        /*0032*/ 	.short	0x0038
        /*0034*/ 	.byte	0x00, 0xf0, 0x11, 0x00


	//----- nvinfo : EIATTR_KPARAM_INFO
	.align		4
.L_22:
        /*0038*/ 	.byte	0x04, 0x17
        /*003a*/ 	.short	(.L_24 - .L_23)
.L_23:
        /*003c*/ 	.word	0x00000000
        /*0040*/ 	.short	0x000a
        /*0042*/ 	.short	0x0034
        /*0044*/ 	.byte	0x00, 0xf0, 0x11, 0x00


	//----- nvinfo : EIATTR_KPARAM_INFO
	.align		4
.L_24:
        /*0048*/ 	.byte	0x04, 0x17
        /*004a*/ 	.short	(.L_26 - .L_25)
.L_25:
        /*004c*/ 	.word	0x00000000
        /*0050*/ 	.short	0x0009
        /*0052*/ 	.short	0x0030
        /*0054*/ 	.byte	0x00, 0xf0, 0x11, 0x00


	//----- nvinfo : EIATTR_KPARAM_INFO
	.align		4
.L_26:
        /*0058*/ 	.byte	0x04, 0x17
        /*005a*/ 	.short	(.L_28 - .L_27)
.L_27:
        /*005c*/ 	.word	0x00000000
        /*0060*/ 	.short	0x0008
        /*0062*/ 	.short	0x002c
        /*0064*/ 	.byte	0x00, 0xf0, 0x11, 0x00


	//----- nvinfo : EIATTR_KPARAM_INFO
	.align		4
.L_28:
        /*0068*/ 	.byte	0x04, 0x17
        /*006a*/ 	.short	(.L_30 - .L_29)
.L_29:
        /*006c*/ 	.word	0x00000000
        /*0070*/ 	.short	0x0007
        /*0072*/ 	.short	0x0028
        /*0074*/ 	.byte	0x00, 0xf0, 0x11, 0x00


	//----- nvinfo : EIATTR_KPARAM_INFO
	.align		4
.L_30:
        /*0078*/ 	.byte	0x04, 0x17
        /*007a*/ 	.short	(.L_32 - .L_31)
.L_31:
        /*007c*/ 	.word	0x00000000
        /*0080*/ 	.short	0x0006
        /*0082*/ 	.short	0x0024
        /*0084*/ 	.byte	0x00, 0xf0, 0x11, 0x00


	//----- nvinfo : EIATTR_KPARAM_INFO
	.align		4
.L_32:
        /*0088*/ 	.byte	0x04, 0x17
        /*008a*/ 	.short	(.L_34 - .L_33)
.L_33:
        /*008c*/ 	.word	0x00000000
        /*0090*/ 	.short	0x0005
        /*0092*/ 	.short	0x0020
        /*0094*/ 	.byte	0x00, 0xf0, 0x11, 0x00


	//----- nvinfo : EIATTR_KPARAM_INFO
	.align		4
.L_34:
        /*0098*/ 	.byte	0x04, 0x17
        /*009a*/ 	.short	(.L_36 - .L_35)
.L_35:
        /*009c*/ 	.word	0x00000000
        /*00a0*/ 	.short	0x0004
        /*00a2*/ 	.short	0x001c
        /*00a4*/ 	.byte	0x00, 0xf0, 0x11, 0x00


	//----- nvinfo : EIATTR_KPARAM_INFO
	.align		4
.L_36:
        /*00a8*/ 	.byte	0x04, 0x17
        /*00aa*/ 	.short	(.L_38 - .L_37)
.L_37:
        /*00ac*/ 	.word	0x00000000
        /*00b0*/ 	.short	0x0003
        /*00b2*/ 	.short	0x0018
        /*00b4*/ 	.byte	0x00, 0xf0, 0x11, 0x00


	//----- nvinfo : EIATTR_KPARAM_INFO
	.align		4
.L_38:
        /*00b8*/ 	.byte	0x04, 0x17
        /*00ba*/ 	.short	(.L_40 - .L_39)
.L_39:
        /*00bc*/ 	.word	0x00000000
        /*00c0*/ 	.short	0x0002
        /*00c2*/ 	.short	0x0010
        /*00c4*/ 	.byte	0x00, 0xf4, 0x21, 0x00


	//----- nvinfo : EIATTR_KPARAM_INFO
	.align		4
.L_40:
        /*00c8*/ 	.byte	0x04, 0x17
        /*00ca*/ 	.short	(.L_42 - .L_41)
.L_41:
        /*00cc*/ 	.word	0x00000000
        /*00d0*/ 	.short	0x0001
        /*00d2*/ 	.short	0x0008
        /*00d4*/ 	.byte	0x00, 0xf4, 0x21, 0x00


	//----- nvinfo : EIATTR_KPARAM_INFO
	.align		4
.L_42:
        /*00d8*/ 	.byte	0x04, 0x17
        /*00da*/ 	.short	(.L_44 - .L_43)
.L_43:
        /*00dc*/ 	.word	0x00000000
        /*00e0*/ 	.short	0x0000
        /*00e2*/ 	.short	0x0000
        /*00e4*/ 	.byte	0x00, 0xf4, 0x21, 0x00


	//----- nvinfo : EIATTR_EXPLICIT_CLUSTER
	.align		4
.L_44:
        /*00e8*/ 	.byte	0x01, 0x3e
	.zero		2


	//----- nvinfo : EIATTR_CTA_PER_CLUSTER
	.align		4
        /*00ec*/ 	.byte	0x04, 0x3d
        /*00ee*/ 	.short	(.L_46 - .L_45)
.L_45:
        /*00f0*/ 	.word	0x00000004
        /*00f4*/ 	.word	0x00000001
        /*00f8*/ 	.word	0x00000001


	//----- nvinfo : EIATTR_AT_ENTRY_FRAGMENTS
	.align		4
.L_46:
        /*00fc*/ 	.byte	0x04, 0x4f
        /*00fe*/ 	.short	(.L_48 - .L_47)


	//   ....[0]....
.L_47:
        /*0100*/ 	.word	0x00000004


	//----- nvinfo : EIATTR_RESERVED_SMEM_USED
	.align		4
.L_48:
        /*0104*/ 	.byte	0x01, 0x41
	.zero		2


	//----- nvinfo : EIATTR_SPARSE_MMA_MASK
	.align		4
        /*0108*/ 	.byte	0x03, 0x50
        /*010a*/ 	.short	0x0000


	//----- nvinfo : EIATTR_TCGEN05_1CTA_USED
	.align		4
        /*010c*/ 	.byte	0x01, 0x51
	.zero		2


	//----- nvinfo : EIATTR_MAXREG_COUNT
	.align		4
        /*0110*/ 	.byte	0x03, 0x1b
        /*0112*/ 	.short	0x00ff


	//----- nvinfo : EIATTR_NUM_BARRIERS
	.align		4
        /*0114*/ 	.byte	0x02, 0x4c
        /*0116*/ 	.byte	0x01
	.zero		1


	//----- nvinfo : EIATTR_INT_WARP_WIDE_INSTR_OFFSETS
	.align		4
        /*0118*/ 	.byte	0x04, 0x31
        /*011a*/ 	.short	(.L_50 - .L_49)


	//   ....[0]....
.L_49:
        /*011c*/ 	.word	0x00001300


	//   ....[1]....
        /*0120*/ 	.word	0x00001410


	//   ....[2]....
        /*0124*/ 	.word	0x00001ee0


	//   ....[3]....
        /*0128*/ 	.word	0x00003d80


	//   ....[4]....
        /*012c*/ 	.word	0x00003dd0


	//----- nvinfo : EIATTR_COOP_GROUP_MASK_REGIDS
	.align		4
.L_50:
        /*0130*/ 	.byte	0x04, 0x29
        /*0132*/ 	.short	(.L_52 - .L_51)


	//   ....[0]....
.L_51:
        /*0134*/ 	.word	0xffffffff


	//   ....[1]....
        /*0138*/ 	.word	0xffffffff


	//   ....[2]....
        /*013c*/ 	.word	0xffffffff


	//   ....[3]....
        /*0140*/ 	.word	0xffffffff


	//----- nvinfo : EIATTR_COOP_GROUP_INSTR_OFFSETS
	.align		4
.L_52:
        /*0144*/ 	.byte	0x04, 0x28
        /*0146*/ 	.short	(.L_54 - .L_53)


	//   ....[0]....
.L_53:
        /*0148*/ 	.word	0x00000070


	//   ....[1]....
        /*014c*/ 	.word	0x00000320


	//   ....[2]....
        /*0150*/ 	.word	0x00003c20


	//   ....[3]....
        /*0154*/ 	.word	0x00003e80


	//----- nvinfo : EIATTR_VRC_CTA_INIT_COUNT
	.align		4
.L_54:
        /*0158*/ 	.byte	0x02, 0x4a
        /*015a*/ 	.byte	0x80
	.zero		1


	//----- nvinfo : EIATTR_MBARRIER_INSTR_OFFSETS
	.align		4
        /*015c*/ 	.byte	0x04, 0x39
        /*015e*/ 	.short	(.L_56 - .L_55)


	//   ....[0]....
.L_55:
        /*0160*/ 	.word	0x00001540
        /*0164*/ 	.word	0x000000ff
        /*0168*/ 	.word	0x00000000
        /*016c*/ 	.short	0x0100
        /*016e*/ 	.byte	0x0e
	.zero		1


	//   ....[1]....
        /*0170*/ 	.word	0x00001f20
        /*0174*/ 	.word	0x000000ff
        /*0178*/ 	.word	0x00003008
        /*017c*/ 	.short	0x0100
        /*017e*/ 	.byte	0x10
	.zero		1


	//   ....[2]....
        /*0180*/ 	.word	0x000028e0
        /*0184*/ 	.word	0x000000ff
        /*0188*/ 	.word	0x00000000
        /*018c*/ 	.short	0x010a
        /*018e*/ 	.byte	0x0e
	.zero		1


	//   ....[3]....
        /*0190*/ 	.word	0x000032d0
        /*0194*/ 	.word	0x000000ff
        /*0198*/ 	.word	0x00000000
        /*019c*/ 	.short	0x010a
        /*019e*/ 	.byte	0x0e
	.zero		1


	//   ....[4]....
        /*01a0*/ 	.word	0x000033d0
        /*01a4*/ 	.word	0x000000ff
        /*01a8*/ 	.word	0x00003000
        /*01ac*/ 	.short	0x0108
        /*01ae*/ 	.byte	0x10
	.zero		1


	//   ....[5]....
        /*01b0*/ 	.word	0x00003410
        /*01b4*/ 	.word	0x000000ff
        /*01b8*/ 	.word	0x00003008
        /*01bc*/ 	.short	0x0108
        /*01be*/ 	.byte	0x10
	.zero		1


	//   ....[6]....
        /*01c0*/ 	.word	0x00003ea0
        /*01c4*/ 	.word	0x000000ff
        /*01c8*/ 	.word	0x00000000
        /*01cc*/ 	.short	0x010a
        /*01ce*/ 	.byte	0x0e
	.zero		1


	//   ....[7]....
        /*01d0*/ 	.word	0x00003ed0
        /*01d4*/ 	.word	0x000000ff
        /*01d8*/ 	.word	0x00000000
        /*01dc*/ 	.short	0x010a
        /*01de*/ 	.byte	0x0e
	.zero		1


	//----- nvinfo : EIATTR_NUM_MBARRIERS
	.align		4
.L_56:
        /*01e0*/ 	.byte	0x03, 0x38
        /*01e2*/ 	.short	0x0002


	//----- nvinfo : EIATTR_EXIT_INSTR_OFFSETS
	.align		4
        /*01e4*/ 	.byte	0x04, 0x1c
        /*01e6*/ 	.short	(.L_58 - .L_57)


	//   ....[0]....
.L_57:
        /*01e8*/ 	.word	0x00003e90


	//----- nvinfo : EIATTR_REQNTID
	.align		4
.L_58:
        /*01ec*/ 	.byte	0x04, 0x10
        /*01ee*/ 	.short	(.L_60 - .L_59)
.L_59:
        /*01f0*/ 	.word	0x00000080
        /*01f4*/ 	.word	0x00000001
        /*01f8*/ 	.word	0x00000001


	//----- nvinfo : EIATTR_CRS_STACK_SIZE
	.align		4
.L_60:
        /*01fc*/ 	.byte	0x04, 0x1e
        /*01fe*/ 	.short	(.L_62 - .L_61)
.L_61:
        /*0200*/ 	.word	0x00000000


	//----- nvinfo : EIATTR_CBANK_PARAM_SIZE
	.align		4
.L_62:
        /*0204*/ 	.byte	0x03, 0x19
        /*0206*/ 	.short	0x0050


	//----- nvinfo : EIATTR_PARAM_CBANK
	.align		4
        /*0208*/ 	.byte	0x04, 0x0a
        /*020a*/ 	.short	(.L_64 - .L_63)
	.align		4
.L_63:
        /*020c*/ 	.word	index@(.nv.constant0.matmul_kernel)
        /*0210*/ 	.short	0x0380
        /*0212*/ 	.short	0x0050


	//----- nvinfo : EIATTR_SW_WAR
	.align		4
.L_64:
        /*0214*/ 	.byte	0x04, 0x36
        /*0216*/ 	.short	(.L_66 - .L_65)
.L_65:
        /*0218*/ 	.word	0x00000008
.L_66:


//--------------------- .nv.compat                --------------------------
	.section	.nv.compat,"",@"SHT_CUDA_COMPAT_INFO"
	.align	4
        /*0000*/ 	.byte	0x02, 0x02, 0x02, 0x00, 0x02, 0x05, 0x05, 0x00, 0x02, 0x03, 0x00, 0x00, 0x02, 0x06, 0x01, 0x00


//--------------------- .nv.callgraph             --------------------------
	.section	.nv.callgraph,"",@"SHT_CUDA_CALLGRAPH"
	.align	4
	.sectionentsize	8
	.align		4
        /*0000*/ 	.word	0x00000000
	.align		4
        /*0004*/ 	.word	0xffffffff
	.align		4
        /*0008*/ 	.word	0x00000000
	.align		4
        /*000c*/ 	.word	0xfffffffe
	.align		4
        /*0010*/ 	.word	0x00000000
	.align		4
        /*0014*/ 	.word	0xfffffffd
	.align		4
        /*0018*/ 	.word	0x00000000
	.align		4
        /*001c*/ 	.word	0xfffffffc


//--------------------- .text.matmul_kernel       --------------------------
	.section	.text.matmul_kernel,"ax",@progbits
	.align	128
        .global         matmul_kernel
        .type           matmul_kernel,@function
        .size           matmul_kernel,(.L_x_20 - matmul_kernel)
        .other          matmul_kernel,@"STO_CUDA_ENTRY STV_DEFAULT"
matmul_kernel:
.text.matmul_kernel:
[----:B------:R-:W0:Y:S01]  /*0000*/  LDC R1, c[0x0][0x37c] ;  /* 0x0000df00ff017b82 */ /* 0x000e220000000800 */
[----:B------:R-:W1:Y:S01]  /*0010*/  S2R R20, SR_TID.X ;  /* 0x0000000000147919 */ /* 0x000e620000002100 */
[----:B------:R-:W2:Y:S01]  /*0020*/  LDCU.64 UR28, c[0x0][0x358] ;  /* 0x00006b00ff1c77ac */ /* 0x000ea20008000a00 */
[----:B-1----:R-:W-:-:S13]  /*0030*/  ISETP.GE.U32.AND P0, PT, R20, 0x20, PT ;  /* 0x000000201400780c */ /* 0x002fda0003f06070 */
[----:B------:R-:W-:Y:S02]  /*0040*/  VOTEU.ANY UP0, P0 ;  /* 0x0000000000ff7886 */ /* 0x000fe40000000100 */
[----:B0-2---:R-:W-:Y:S05]  /*0050*/  BRA.U UP0, `(.L_x_0) ;  /* 0x0000000100b47547 */ /* 0x005fea000b800000 */
[----:B------:R-:W0:Y:S01]  /*0060*/  S2UR UR6, SR_CgaCtaId ;  /* 0x00000000000679c3 */ /* 0x000e220000008800 */
[----:B------:R-:W-:Y:S01]  /*0070*/  NOP ;  /* 0x0000000000007918 */ /* 0x000fe20000000000 */
[----:B------:R-:W-:Y:S02]  /*0080*/  UMOV UR4, 0x40 ;  /* 0x0000004000047882 */ /* 0x000fe40000000000 */
[----:B0-----:R-:W-:-:S09]  /*0090*/  ULEA UR4, UR6, UR4, 0x18 ;  /* 0x0000000406047291 */ /* 0x001fd2000f8ec0ff */
[----:B------:R-:W0:Y:S01]  /*00a0*/  LDS.U8 R0, [UR4] ;  /* 0x00000004ff007984 */ /* 0x000e220008000000 */
[----:B------:R-:W-:Y:S02]  /*00b0*/  UMOV UR4, 0x400 ;  /* 0x0000040000047882 */ /* 0x000fe40000000000 */
[----:B------:R-:W-:Y:S01]  /*00c0*/  ULEA UR4, UR6, UR4, 0x18 ;  /* 0x0000000406047291 */ /* 0x000fe2000f8ec0ff */
[----:B0-----:R-:W-:-:S13]  /*00d0*/  ISETP.NE.AND P0, PT, R0, RZ, PT ;  /* 0x000000ff0000720c */ /* 0x001fda0003f05270 */
[----:B------:R-:W-:Y:S05]  /*00e0*/  @P0 BRA `(.L_x_1) ;  /* 0x0000000000780947 */ /* 0x000fea0003800000 */
[----:B------:R-:W-:-:S13]  /*00f0*/  ELECT P0, URZ, PT ;  /* 0x0000000000ff782f */ /* 0x000fda0003800000 */
[----:B------:R-:W-:Y:S05]  /*0100*/  @!P0 BRA `(.L_x_2) ;  /* 0x0000000000808947 */ /* 0x000fea0003800000 */
[----:B------:R-:W-:Y:S01]  /*0110*/  UMOV UR5, 0x1 ;  /* 0x0000000100057882 */ /* 0x000fe20000000000 */
[----:B------:R-:W-:-:S04]  /*0120*/  IMAD.MOV.U32 R4, RZ, RZ, 0x1 ;  /* 0x00000001ff047424 */ /* 0x000fc800078e00ff */
[----:B------:R-:W-:Y:S04]  /*0130*/  DEPBAR.LE SB0, 0x36 ;  /* 0x00008d800000791a */ /* 0x000fe80000000000 */
[----:B------:R-:W0:Y:S02]  /*0140*/  UTCATOMSWS.FIND_AND_SET.ALIGN UP1, UR5, UR5 ;  /* 0x00000005000575e3 */ /* 0x000e240008020800 */
[----:B0-----:R-:W-:-:S04]  /*0150*/  PLOP3.LUT P0, PT, PT, PT, UP1, 0x80, 0x8 ;  /* 0x000000000008781c */ /* 0x001fc80003f0f018 */
[----:B------:R-:W-:-:S04]  /*0160*/  SEL R0, RZ, 0xffffffff, !P0 ;  /* 0xffffffffff007807 */ /* 0x000fc80004000000 */
[----:B------:R-:W-:Y:S01]  /*0170*/  ISETP.NE.AND P0, PT, R0, RZ, PT ;  /* 0x000000ff0000720c */ /* 0x000fe20003f05270 */
[----:B------:R-:W-:-:S12]  /*0180*/  IMAD.U32 R0, RZ, RZ, UR5 ;  /* 0x00000005ff007e24 */ /* 0x000fd8000f8e00ff */
[----:B------:R-:W-:Y:S05]  /*0190*/  @P0 BRA `(.L_x_3) ;  /* 0x0000000000240947 */ /* 0x000fea0003800000 */
.L_x_4:
[----:B------:R-:W-:Y:S05]  /*01a0*/  NANOSLEEP 0x64 ;  /* 0x000000640000795d */ /* 0x000fea0003800000 */
[----:B------:R-:W-:-:S05]  /*01b0*/  UMOV UR5, 0x1 ;  /* 0x0000000100057882 */ /* 0x000fca0000000000 */
[----:B------:R-:W-:Y:S04]  /*01c0*/  DEPBAR.LE SB0, 0x36 ;  /* 0x00008d800000791a */ /* 0x000fe80000000000 */
[----:B------:R-:W0:Y:S02]  /*01d0*/  UTCATOMSWS.FIND_AND_SET.ALIGN UP1, UR5, UR5 ;  /* 0x00000005000575e3 */ /* 0x000e240008020800 */
[----:B0-----:R-:W-:-:S04]  /*01e0*/  PLOP3.LUT P0, PT, PT, PT, UP1, 0x80, 0x8 ;  /* 0x000000000008781c */ /* 0x001fc80003f0f018 */
[----:B------:R-:W-:-:S04]  /*01f0*/  SEL R0, RZ, 0xffffffff, !P0 ;  /* 0xffffffffff007807 */ /* 0x000fc80004000000 */
[----:B------:R-:W-:Y:S01]  /*0200*/  ISETP.NE.AND P0, PT, R0, RZ, PT ;  /* 0x000000ff0000720c */ /* 0x000fe20003f05270 */
[----:B------:R-:W-:-:S12]  /*0210*/  IMAD.U32 R0, RZ, RZ, UR5 ;  /* 0x00000005ff007e24 */ /* 0x000fd8000f8e00ff */
[----:B------:R-:W-:Y:S05]  /*0220*/  @!P0 BRA `(.L_x_4) ;  /* 0xfffffffc00dc8947 */ /* 0x000fea000383ffff */
.L_x_3:
[----:B------:R-:W-:Y:S01]  /*0230*/  VIADD R3, R0, 0x10 ;  /* 0x0000001000037836 */ /* 0x000fe20000000000 */
[----:B------:R-:W-:Y:S01]  /*0240*/  UMOV UR5, 0x50 ;  /* 0x0000005000057882 */ /* 0x000fe20000000000 */
[----:B------:R-:W-:Y:S01]  /*0250*/  SHF.L.U32 R2, R4, R0, RZ ;  /* 0x0000000004027219 */ /* 0x000fe200000006ff */
[----:B------:R-:W-:Y:S01]  /*0260*/  ULEA UR5, UR6, UR5, 0x18 ;  /* 0x0000000506057291 */ /* 0x000fe2000f8ec0ff */
[----:B------:R-:W-:Y:S01]  /*0270*/  IMAD.SHL.U32 R0, R0, 0x20, RZ ;  /* 0x0000002000007824 */ /* 0x000fe200078e00ff */
[----:B------:R-:W-:-:S04]  /*0280*/  SHF.L.U32 R3, R4, R3, RZ ;  /* 0x0000000304037219 */ /* 0x000fc800000006ff */
[----:B------:R-:W-:-:S05]  /*0290*/  LOP3.LUT R2, R3, R2, RZ, 0xfc, !PT ;  /* 0x0000000203027212 */ /* 0x000fca00078efcff */
[----:B------:R0:W-:Y:S04]  /*02a0*/  ATOMS.OR RZ, [UR5], R2 ;  /* 0x00000002ffff798c */ /* 0x0001e8000b000005 */
[----:B------:R0:W-:Y:S01]  /*02b0*/  STS [UR4], R0 ;  /* 0x00000000ff007988 */ /* 0x0001e20008000804 */
[----:B------:R-:W-:Y:S05]  /*02c0*/  BRA `(.L_x_2) ;  /* 0x0000000000107947 */ /* 0x000fea0003800000 */
.L_x_1:
[----:B------:R-:W-:Y:S01]  /*02d0*/  IMAD.MOV.U32 R0, RZ, RZ, -0x1 ;  /* 0xffffffffff007424 */ /* 0x000fe200078e00ff */
[----:B------:R-:W-:-:S04]  /*02e0*/  MOV R2, 0x310 ;  /* 0x0000031000027802 */ /* 0x000fc80000000f00 */
[----:B------:R0:W-:Y:S03]  /*02f0*/  STS [UR4], R0 ;  /* 0x00000000ff007988 */ /* 0x0001e60008000804 */
[----:B0-----:R-:W-:Y:S05]  /*0300*/  CALL.REL.NOINC `($__internal_1_$__cuda_sm10x_tcgen05_guardrail_trap_phase_invalid_during_alloc) ;  /* 0x0000003c00087944 */ /* 0x001fea0003c00000 */
.L_x_2:
[----:B------:R-:W-:Y:S05]  /*0310*/  WARPSYNC.ALL ;  /* 0x0000000000007948 */ /* 0x000fea0003800000 */
[----:B------:R-:W-:Y:S01]  /*0320*/  NOP ;  /* 0x0000000000007918 */ /* 0x000fe20000000000 */
.L_x_0:
[----:B------:R-:W1:Y:S08]  /*0330*/  LDC.64 R12, c[0x0][0x398] ;  /* 0x0000e600ff0c7b82 */ /* 0x000e700000000a00 */
[----:B------:R-:W2:Y:S02]  /*0340*/  S2UR UR5, SR_CgaSize ;  /* 0x00000000000579c3 */ /* 0x000ea40000008a00 */
[----:B--2---:R-:W-:-:S12]  /*0350*/  UIMAD UR5, UR5, -0xa0, URZ ;  /* 0xffffff60050578a4 */ /* 0x004fd8000f8e02ff */
[----:B------:R-:W2:Y:S01]  /*0360*/  LDCU UR5, c[0x0][UR5+0x2b0] ;  /* 0x00005600050577ac */ /* 0x000ea20008000800 */
[----:B------:R-:W3:Y:S01]  /*0370*/  LDCU.128 UR12, c[0x0][0x3a0] ;  /* 0x00007400ff0c77ac */ /* 0x000ee20008000c00 */
[----:B------:R-:W4:Y:S01]  /*0380*/  S2UR UR4, SR_CTAID.X ;  /* 0x00000000000479c3 */ /* 0x000f220000002500 */
[----:B---3--:R-:W-:Y:S01]  /*0390*/  UIADD3 UR30, UPT, UPT, UR12, 0x1f, URZ ;  /* 0x0000001f0c1e7890 */ /* 0x008fe2000fffe0ff */
[----:B01----:R-:W-:-:S03]  /*03a0*/  VIADD R0, R13, 0x7f ;  /* 0x0000007f0d007836 */ /* 0x003fc60000000000 */
[----:B------:R-:W-:Y:S02]  /*03b0*/  UISETP.GT.AND UP1, UPT, UR30, 0x1f, UPT ;  /* 0x0000001f1e00788c */ /* 0x000fe4000bf24270 */
[----:B------:R-:W-:Y:S02]  /*03c0*/  SHF.R.S32.HI R3, RZ, 0x1f, R0 ;  /* 0x0000001fff037819 */ /* 0x000fe40000011400 */
[----:B----4-:R-:W-:Y:S01]  /*03d0*/  I2FP.F32.U32 R5, UR4 ;  /* 0x0000000400057c45 */ /* 0x010fe20008201000 */
[----:B------:R-:W0:Y:S01]  /*03e0*/  S2UR UR4, SR_CgaCtaId ;  /* 0x00000000000479c3 */ /* 0x000e220000008800 */
[----:B------:R-:W-:-:S07]  /*03f0*/  LEA.HI R3, R3, R0, RZ, 0x7 ;  /* 0x0000000003037211 */ /* 0x000fce00078f38ff */
[----:B------:R-:W-:Y:S01]  /*0400*/  BAR.SYNC.DEFER_BLOCKING 0x0 ;  /* 0x0000000000007b1d */ /* 0x000fe20000010000 */
[----:B------:R-:W-:Y:S01]  /*0410*/  PLOP3.LUT P3, PT, PT, PT, UP1, 0x80, 0x8 ;  /* 0x000000000008781c */ /* 0x000fe20003f6f018 */
[----:B--2---:R-:W-:Y:S01]  /*0420*/  FMUL R5, R5, UR5 ;  /* 0x0000000505057c20 */ /* 0x004fe20008400000 */
[----:B------:R-:W-:-:S05]  /*0430*/  SHF.R.S32.HI R3, RZ, 0x7, R3 ;  /* 0x00000007ff037819 */ /* 0x000fca0000011403 */
[----:B------:R-:W-:Y:S01]  /*0440*/  IMAD.SHL.U32 R4, R3, 0x8, RZ ;  /* 0x0000000803047824 */ /* 0x000fe200078e00ff */
[----:B------:R-:W-:Y:S04]  /*0450*/  F2I.U32.TRUNC.NTZ R5, R5 ;  /* 0x0000000500057305 */ /* 0x000fe8000020f000 */
[----:B------:R-:W-:-:S04]  /*0460*/  IABS R7, R4 ;  /* 0x0000000400077213 */ /* 0x000fc80000000000 */
[----:B------:R-:W1:Y:S08]  /*0470*/  I2F.RP R0, R7 ;  /* 0x0000000700007306 */ /* 0x000e700000209400 */
[----:B-1----:R-:W1:Y:S02]  /*0480*/  MUFU.RCP R0, R0 ;  /* 0x0000000000007308 */ /* 0x002e640000001000 */
[----:B-1----:R-:W-:Y:S01]  /*0490*/  VIADD R2, R0, 0xffffffe ;  /* 0x0ffffffe00027836 */ /* 0x002fe20000000000 */
[----:B------:R-:W-:-:S05]  /*04a0*/  IABS R0, R5 ;  /* 0x0000000500007213 */ /* 0x000fca0000000000 */
[----:B------:R1:W2:Y:S02]  /*04b0*/  F2I.FTZ.U32.TRUNC.NTZ R3, R2 ;  /* 0x0000000200037305 */ /* 0x0002a4000021f000 */
[----:B-1----:R-:W-:Y:S02]  /*04c0*/  IMAD.MOV.U32 R2, RZ, RZ, RZ ;  /* 0x000000ffff027224 */ /* 0x002fe400078e00ff */
[----:B--2---:R-:W-:-:S04]  /*04d0*/  IMAD.MOV R6, RZ, RZ, -R3 ;  /* 0x000000ffff067224 */ /* 0x004fc800078e0a03 */
[----:B------:R-:W-:Y:S01]  /*04e0*/  IMAD R9, R6, R7, RZ ;  /* 0x0000000706097224 */ /* 0x000fe200078e02ff */
[----:B------:R-:W-:-:S03]  /*04f0*/  IABS R6, R4 ;  /* 0x0000000400067213 */ /* 0x000fc60000000000 */
[----:B------:R-:W-:-:S04]  /*0500*/  IMAD.HI.U32 R3, R3, R9, R2 ;  /* 0x0000000903037227 */ /* 0x000fc800078e0002 */
[----:B------:R-:W-:Y:S02]  /*0510*/  IMAD.MOV R2, RZ, RZ, -R6 ;  /* 0x000000ffff027224 */ /* 0x000fe400078e0a06 */
[----:B------:R-:W-:-:S04]  /*0520*/  IMAD.HI.U32 R3, R3, R0, RZ ;  /* 0x0000000003037227 */ /* 0x000fc800078e00ff */
[----:B------:R-:W-:-:S05]  /*0530*/  IMAD R0, R3, R2, R0 ;  /* 0x0000000203007224 */ /* 0x000fca00078e0200 */
[----:B------:R-:W-:-:S13]  /*0540*/  ISETP.GT.U32.AND P1, PT, R7, R0, PT ;  /* 0x000000000700720c */ /* 0x000fda0003f24070 */
[----:B------:R-:W-:Y:S02]  /*0550*/  @!P1 IMAD.IADD R0, R0, 0x1, -R7 ;  /* 0x0000000100009824 */ /* 0x000fe400078e0a07 */
[----:B------:R-:W-:Y:S01]  /*0560*/  @!P1 VIADD R3, R3, 0x1 ;  /* 0x0000000103039836 */ /* 0x000fe20000000000 */
[----:B------:R-:W-:Y:S02]  /*0570*/  ISETP.NE.AND P1, PT, R4, RZ, PT ;  /* 0x000000ff0400720c */ /* 0x000fe40003f25270 */
[----:B------:R-:W-:Y:S02]  /*0580*/  ISETP.GE.U32.AND P0, PT, R0, R7, PT ;  /* 0x000000070000720c */ /* 0x000fe40003f06070 */
[----:B------:R-:W-:-:S04]  /*0590*/  LOP3.LUT R0, R5, R4, RZ, 0x3c, !PT ;  /* 0x0000000405007212 */ /* 0x000fc800078e3cff */
[----:B------:R-:W-:Y:S01]  /*05a0*/  ISETP.GE.AND P2, PT, R0, RZ, PT ;  /* 0x000000ff0000720c */ /* 0x000fe20003f46270 */
[----:B------:R-:W-:-:S06]  /*05b0*/  VIADD R0, R12, 0x3f ;  /* 0x0000003f0c007836 */ /* 0x000fcc0000000000 */
[----:B------:R-:W-:-:S04]  /*05c0*/  @P0 VIADD R3, R3, 0x1 ;  /* 0x0000000103030836 */ /* 0x000fc80000000000 */
[----:B------:R-:W-:Y:S01]  /*05d0*/  IMAD.MOV.U32 R2, RZ, RZ, R3 ;  /* 0x000000ffff027224 */ /* 0x000fe200078e0003 */
[----:B------:R-:W-:-:S03]  /*05e0*/  SHF.R.S32.HI R3, RZ, 0x1f, R0 ;  /* 0x0000001fff037819 */ /* 0x000fc60000011400 */
[----:B------:R-:W-:Y:S01]  /*05f0*/  @!P2 IMAD.MOV R2, RZ, RZ, -R2 ;  /* 0x000000ffff02a224 */ /* 0x000fe200078e0a02 */
[----:B------:R-:W-:Y:S02]  /*0600*/  @!P1 LOP3.LUT R2, RZ, R4, RZ, 0x33, !PT ;  /* 0x00000004ff029212 */ /* 0x000fe400078e33ff */
[----:B------:R-:W-:-:S03]  /*0610*/  LEA.HI R3, R3, R0, RZ, 0x6 ;  /* 0x0000000003037211 */ /* 0x000fc600078f30ff */
[----:B------:R-:W-:Y:S02]  /*0620*/  IMAD.SHL.U32 R8, R2, 0x8, RZ ;  /* 0x0000000802087824 */ /* 0x000fe400078e00ff */
[----:B------:R-:W-:-:S03]  /*0630*/  IMAD.MOV R2, RZ, RZ, -R2 ;  /* 0x000000ffff027224 */ /* 0x000fc600078e0a02 */
[----:B------:R-:W-:Y:S01]  /*0640*/  LEA.HI.SX32 R3, R3, -R8, 0x1a ;  /* 0x8000000803037211 */ /* 0x000fe200078fd2ff */
[----:B------:R-:W-:-:S03]  /*0650*/  IMAD R10, R4, R2, R5 ;  /* 0x00000002040a7224 */ /* 0x000fc600078e0205 */
[----:B------:R-:W-:Y:S02]  /*0660*/  VIMNMX R11, PT, PT, R3, 0x8, PT ;  /* 0x00000008030b7848 */ /* 0x000fe40003fe0100 */
[----:B------:R-:W-:Y:S02]  /*0670*/  IABS R7, R10 ;  /* 0x0000000a00077213 */ /* 0x000fe40000000000 */
[-C--:B------:R-:W-:Y:S02]  /*0680*/  IABS R9, R11.reuse ;  /* 0x0000000b00097213 */ /* 0x080fe40000000000 */
[----:B------:R-:W-:Y:S02]  /*0690*/  IABS R4, R11 ;  /* 0x0000000b00047213 */ /* 0x000fe40000000000 */
[----:B------:R-:W1:Y:S08]  /*06a0*/  I2F.RP R0, R9 ;  /* 0x0000000900007306 */ /* 0x000e700000209400 */
[----:B-1----:R-:W1:Y:S02]  /*06b0*/  MUFU.RCP R0, R0 ;  /* 0x0000000000007308 */ /* 0x002e640000001000 */
[----:B-1----:R-:W-:-:S02]  /*06c0*/  VIADD R3, R0, 0xffffffe ;  /* 0x0ffffffe00037836 */ /* 0x002fc40000000000 */
[----:B------:R-:W-:Y:S01]  /*06d0*/  IMAD.MOV R0, RZ, RZ, -R4 ;  /* 0x000000ffff007224 */ /* 0x000fe200078e0a04 */
[----:B------:R-:W-:-:S03]  /*06e0*/  IABS R4, R13 ;  /* 0x0000000d00047213 */ /* 0x000fc60000000000 */
[----:B------:R-:W1:Y:S02]  /*06f0*/  F2I.FTZ.U32.TRUNC.NTZ R3, R3 ;  /* 0x0000000300037305 */ /* 0x000e64000021f000 */
[----:B-1----:R-:W-:-:S04]  /*0700*/  IMAD.MOV R6, RZ, RZ, -R3 ;  /* 0x000000ffff067224 */ /* 0x002fc800078e0a03 */
[----:B------:R-:W-:Y:S01]  /*0710*/  IMAD.MOV.U32 R2, RZ, RZ, R6 ;  /* 0x000000ffff027224 */ /* 0x000fe200078e0006 */
[----:B------:R-:W-:-:S03]  /*0720*/  IABS R6, R12 ;  /* 0x0000000c00067213 */ /* 0x000fc60000000000 */
[----:B------:R-:W-:Y:S02]  /*0730*/  IMAD R5, R2, R9, RZ ;  /* 0x0000000902057224 */ /* 0x000fe400078e02ff */
[----:B------:R-:W-:-:S04]  /*0740*/  IMAD.MOV.U32 R2, RZ, RZ, RZ ;  /* 0x000000ffff027224 */ /* 0x000fc800078e00ff */
[----:B------:R-:W-:Y:S02]  /*0750*/  IMAD.HI.U32 R2, R3, R5, R2 ;  /* 0x0000000503027227 */ /* 0x000fe400078e0002 */
[----:B------:R-:W1:Y:S01]  /*0760*/  I2F.RP R3, R6 ;  /* 0x0000000600037306 */ /* 0x000e620000209400 */
[----:B------:R-:W2:Y:S03]  /*0770*/  S2R R5, SR_CgaCtaId ;  /* 0x0000000000057919 */ /* 0x000ea60000008800 */
[----:B------:R-:W-:-:S04]  /*0780*/  IMAD.HI.U32 R2, R2, R7, RZ ;  /* 0x0000000702027227 */ /* 0x000fc800078e00ff */
[----:B------:R-:W-:Y:S02]  /*0790*/  IMAD R0, R2, R0, R7 ;  /* 0x0000000002007224 */ /* 0x000fe400078e0207 */
[----:B------:R-:W3:Y:S03]  /*07a0*/  I2F.RP R7, R4 ;  /* 0x0000000400077306 */ /* 0x000ee60000209400 */
[----:B------:R-:W-:-:S05]  /*07b0*/  ISETP.GT.U32.AND P1, PT, R9, R0, PT ;  /* 0x000000000900720c */ /* 0x000fca0003f24070 */
[----:B-1----:R-:W1:Y:S08]  /*07c0*/  MUFU.RCP R3, R3 ;  /* 0x0000000300037308 */ /* 0x002e700000001000 */
[----:B------:R-:W-:Y:S01]  /*07d0*/  @!P1 IMAD.IADD R0, R0, 0x1, -R9 ;  /* 0x0000000100009824 */ /* 0x000fe200078e0a09 */
[----:B---3--:R-:W3:Y:S01]  /*07e0*/  MUFU.RCP R7, R7 ;  /* 0x0000000700077308 */ /* 0x008ee20000001000 */
[----:B------:R-:W-:Y:S01]  /*07f0*/  @!P1 VIADD R2, R2, 0x1 ;  /* 0x0000000102029836 */ /* 0x000fe20000000000 */
[----:B------:R-:W-:-:S02]  /*0800*/  ISETP.NE.AND P1, PT, R11, RZ, PT ;  /* 0x000000ff0b00720c */ /* 0x000fc40003f25270 */
[----:B------:R-:W-:Y:S02]  /*0810*/  ISETP.GE.U32.AND P0, PT, R0, R9, PT ;  /* 0x000000090000720c */ /* 0x000fe40003f06070 */
[----:B------:R-:W-:Y:S01]  /*0820*/  LOP3.LUT R0, R10, R11, RZ, 0x3c, !PT ;  /* 0x0000000b0a007212 */ /* 0x000fe200078e3cff */
[----:B-1----:R-:W-:-:S03]  /*0830*/  VIADD R3, R3, 0xffffffe ;  /* 0x0ffffffe03037836 */ /* 0x002fc60000000000 */
[----:B------:R-:W-:Y:S02]  /*0840*/  ISETP.GE.AND P2, PT, R0, RZ, PT ;  /* 0x000000ff0000720c */ /* 0x000fe40003f46270 */
[----:B------:R-:W-:Y:S01]  /*0850*/  MOV R0, 0x400 ;  /* 0x0000040000007802 */ /* 0x000fe20000000f00 */
[----:B------:R1:W4:Y:S03]  /*0860*/  F2I.FTZ.U32.TRUNC.NTZ R9, R3 ;  /* 0x0000000300097305 */ /* 0x000326000021f000 */
[----:B------:R-:W-:Y:S01]  /*0870*/  R2UR UR16, R0 ;  /* 0x00000000001072ca */ /* 0x000fe200000e0000 */
[----:B------:R-:W-:Y:S02]  /*0880*/  @P0 VIADD R2, R2, 0x1 ;  /* 0x0000000102020836 */ /* 0x000fe40000000000 */
[----:B---3--:R-:W-:Y:S02]  /*0890*/  VIADD R7, R7, 0xffffffe ;  /* 0x0ffffffe07077836 */ /* 0x008fe40000000000 */
[----:B------:R-:W-:Y:S01]  /*08a0*/  IMAD.MOV.U32 R14, RZ, RZ, R2 ;  /* 0x000000ffff0e7224 */ /* 0x000fe200078e0002 */
[----:B------:R-:W-:-:S02]  /*08b0*/  SHF.R.U32.HI R2, RZ, 0x5, R20 ;  /* 0x00000005ff027819 */ /* 0x000fc40000011614 */
[----:B-1----:R-:W-:Y:S01]  /*08c0*/  LOP3.LUT R3, R20, 0x3f, RZ, 0xc0, !PT ;  /* 0x0000003f14037812 */ /* 0x002fe200078ec0ff */
[----:B------:R-:W-:Y:S01]  /*08d0*/  @!P2 IMAD.MOV R14, RZ, RZ, -R14 ;  /* 0x000000ffff0ea224 */ /* 0x000fe200078e0a0e */
[----:B------:R-:W-:Y:S02]  /*08e0*/  @!P1 LOP3.LUT R14, RZ, R11, RZ, 0x33, !PT ;  /* 0x0000000bff0e9212 */ /* 0x000fe400078e33ff */
[----:B------:R-:W-:Y:S01]  /*08f0*/  R2UR UR7, R2 ;  /* 0x00000000020772ca */ /* 0x000fe200000e0000 */
[----:B0-----:R-:W-:Y:S01]  /*0900*/  ULEA UR16, UR4, UR16, 0x18 ;  /* 0x0000001004107291 */ /* 0x001fe2000f8ec0ff */
[----:B----4-:R-:W-:Y:S02]  /*0910*/  IMAD.MOV R15, RZ, RZ, -R9 ;  /* 0x000000ffff0f7224 */ /* 0x010fe400078e0a09 */
[----:B------:R-:W-:-:S04]  /*0920*/  IMAD.MOV R0, RZ, RZ, -R14 ;  /* 0x000000ffff007224 */ /* 0x000fc800078e0a0e */
[----:B------:R-:W-:Y:S02]  /*0930*/  IMAD R0, R11, R0, R10 ;  /* 0x000000000b007224 */ /* 0x000fe400078e020a */
[----:B------:R-:W0:Y:S01]  /*0940*/  LDS R18, [UR16] ;  /* 0x00000010ff127984 */ /* 0x000e220008000800 */
[----:B------:R2:W1:Y:S01]  /*0950*/  F2I.FTZ.U32.TRUNC.NTZ R11, R7 ;  /* 0x00000007000b7305 */ /* 0x000462000021f000 */
[----:B------:R-:W-:Y:S02]  /*0960*/  IMAD.IADD R0, R8, 0x1, R0 ;  /* 0x0000000108007824 */ /* 0x000fe400078e0200 */
[----:B------:R-:W-:Y:S02]  /*0970*/  IMAD.MOV.U32 R8, RZ, RZ, RZ ;  /* 0x000000ffff087224 */ /* 0x000fe400078e00ff */
[----:B------:R-:W-:Y:S01]  /*0980*/  IMAD R2, R0, 0x40, R3 ;  /* 0x0000004000027824 */ /* 0x000fe200078e0203 */
[----:B------:R-:W-:Y:S01]  /*0990*/  SHF.R.U32.HI R0, RZ, 0x6, R20 ;  /* 0x00000006ff007819 */ /* 0x000fe20000011614 */
[----:B------:R-:W-:Y:S01]  /*09a0*/  IMAD R3, R15, R6, RZ ;  /* 0x000000060f037224 */ /* 0x000fe200078e02ff */
[----:B--2---:R-:W-:-:S02]  /*09b0*/  LEA R7, R5, UR7, 0x5 ;  /* 0x0000000705077c11 */ /* 0x004fc4000f8e28ff */
[----:B------:R-:W-:Y:S01]  /*09c0*/  IABS R10, R2 ;  /* 0x00000002000a7213 */ /* 0x000fe20000000000 */
[----:B------:R-:W-:Y:S01]  /*09d0*/  IMAD.HI.U32 R8, R9, R3, R8 ;  /* 0x0000000309087227 */ /* 0x000fe200078e0008 */
[----:B------:R-:W-:Y:S01]  /*09e0*/  SGXT.U32 R3, R0, 0x1 ;  /* 0x000000010003781a */ /* 0x000fe20000000000 */
[----:B------:R-:W-:Y:S01]  /*09f0*/  BAR.SYNC.DEFER_BLOCKING 0x0 ;  /* 0x0000000000007b1d */ /* 0x000fe20000010000 */
[----:B------:R-:W-:Y:S01]  /*0a00*/  ISETP.GE.AND P1, PT, R2, RZ, PT ;  /* 0x000000ff0200720c */ /* 0x000fe20003f26270 */
[----:B------:R-:W-:Y:S01]  /*0a10*/  IMAD.MOV.U32 R9, RZ, RZ, R10 ;  /* 0x000000ffff097224 */ /* 0x000fe200078e000a */
[----:B------:R-:W-:Y:S01]  /*0a20*/  LOP3.LUT R16, R3, 0x8, RZ, 0xfc, !PT ;  /* 0x0000000803107812 */ /* 0x000fe200078efcff */
[----:B------:R-:W-:Y:S02]  /*0a30*/  IMAD.SHL.U32 R0, R14, 0x80, RZ ;  /* 0x000000800e007824 */ /* 0x000fe400078e00ff */
[----:B------:R-:W-:Y:S01]  /*0a40*/  IMAD.HI.U32 R8, R8, R9, RZ ;  /* 0x0000000908087227 */ /* 0x000fe200078e00ff */
[----:B------:R-:W-:-:S03]  /*0a50*/  ISETP.LT.AND P3, PT, R16, UR12, P3 ;  /* 0x0000000c10007c0c */ /* 0x000fc60009f61270 */
[----:B------:R-:W-:Y:S01]  /*0a60*/  IMAD.MOV R10, RZ, RZ, -R8 ;  /* 0x000000ffff0a7224 */ /* 0x000fe200078e0a08 */
[----:B------:R-:W-:Y:S01]  /*0a70*/  LOP3.LUT R8, R0, 0x63, R7, 0xf8, !PT ;  /* 0x0000006300087812 */ /* 0x000fe200078ef807 */
[----:B-1----:R-:W-:Y:S02]  /*0a80*/  IMAD.MOV R15, RZ, RZ, -R11 ;  /* 0x000000ffff0f7224 */ /* 0x002fe400078e0a0b */
[----:B------:R-:W-:Y:S01]  /*0a90*/  IMAD R7, R6, R10, R9 ;  /* 0x0000000a06077224 */ /* 0x000fe200078e0209 */
[C---:B------:R-:W-:Y:S01]  /*0aa0*/  LOP3.LUT R22, R8.reuse, 0x4, RZ, 0xfc, !PT ;  /* 0x0000000408167812 */ /* 0x040fe200078efcff */
[----:B------:R-:W-:Y:S01]  /*0ab0*/  IMAD R15, R15, R4, RZ ;  /* 0x000000040f0f7224 */ /* 0x000fe200078e02ff */
[----:B------:R-:W-:Y:S01]  /*0ac0*/  LOP3.LUT R24, R8, 0x8, RZ, 0xfc, !PT ;  /* 0x0000000808187812 */ /* 0x000fe200078efcff */
[----:B------:R-:W-:Y:S01]  /*0ad0*/  IMAD.MOV.U32 R10, RZ, RZ, RZ ;  /* 0x000000ffff0a7224 */ /* 0x000fe200078e00ff */
[----:B------:R-:W-:Y:S02]  /*0ae0*/  ISETP.GT.U32.AND P0, PT, R6, R7, PT ;  /* 0x000000070600720c */ /* 0x000fe40003f04070 */
[----:B------:R-:W-:Y:S01]  /*0af0*/  IABS R17, R24 ;  /* 0x0000001800117213 */ /* 0x000fe20000000000 */
[----:B------:R-:W-:Y:S01]  /*0b00*/  IMAD.HI.U32 R10, R11, R15, R10 ;  /* 0x0000000f0b0a7227 */ /* 0x000fe200078e000a */
[----:B------:R-:W-:-:S02]  /*0b10*/  IABS R15, R22 ;  /* 0x00000016000f7213 */ /* 0x000fc40000000000 */
[----:B------:R-:W-:Y:S02]  /*0b20*/  LOP3.LUT R26, R8, 0xc, RZ, 0xfc, !PT ;  /* 0x0000000c081a7812 */ /* 0x000fe400078efcff */
[----:B0-----:R-:W-:Y:S01]  /*0b30*/  R2UR UR17, R18 ;  /* 0x00000000121172ca */ /* 0x001fe200000e0000 */
[----:B------:R-:W-:Y:S01]  /*0b40*/  IMAD.HI.U32 R9, R10, R15, RZ ;  /* 0x0000000f0a097227 */ /* 0x000fe200078e00ff */
[----:B------:R-:W-:Y:S02]  /*0b50*/  IABS R19, R26 ;  /* 0x0000001a00137213 */ /* 0x000fe40000000000 */
[C---:B------:R-:W-:Y:S01]  /*0b60*/  LOP3.LUT R28, R8.reuse, 0x10, RZ, 0xfc, !PT ;  /* 0x00000010081c7812 */ /* 0x040fe200078efcff */
[----:B------:R-:W-:Y:S01]  /*0b70*/  @!P0 IMAD.IADD R7, R7, 0x1, -R6 ;  /* 0x0000000107078824 */ /* 0x000fe200078e0a06 */
[----:B------:R-:W-:Y:S01]  /*0b80*/  LOP3.LUT R29, R8, 0x14, RZ, 0xfc, !PT ;  /* 0x00000014081d7812 */ /* 0x000fe200078efcff */
[----:B------:R-:W-:Y:S01]  /*0b90*/  IMAD.HI.U32 R11, R10, R17, RZ ;  /* 0x000000110a0b7227 */ /* 0x000fe200078e00ff */
[----:B------:R-:W-:-:S02]  /*0ba0*/  IABS R21, R28 ;  /* 0x0000001c00157213 */ /* 0x000fc40000000000 */
[----:B------:R-:W-:Y:S01]  /*0bb0*/  ISETP.GT.U32.AND P0, PT, R6, R7, PT ;  /* 0x000000070600720c */ /* 0x000fe20003f04070 */
[----:B------:R-:W-:Y:S01]  /*0bc0*/  IMAD.MOV R16, RZ, RZ, -R9 ;  /* 0x000000ffff107224 */ /* 0x000fe200078e0a09 */
[----:B------:R-:W-:Y:S01]  /*0bd0*/  IABS R23, R29 ;  /* 0x0000001d00177213 */ /* 0x000fe20000000000 */
[----:B------:R-:W-:Y:S01]  /*0be0*/  IMAD.MOV R18, RZ, RZ, -R11 ;  /* 0x000000ffff127224 */ /* 0x000fe200078e0a0b */
[----:B------:R-:W-:Y:S01]  /*0bf0*/  LOP3.LUT R30, R8, 0x1c, RZ, 0xfc, !PT ;  /* 0x0000001c081e7812 */ /* 0x000fe200078efcff */
[----:B------:R-:W-:-:S03]  /*0c00*/  IMAD.HI.U32 R9, R10, R19, RZ ;  /* 0x000000130a097227 */ /* 0x000fc600078e00ff */
[----:B------:R-:W-:Y:S01]  /*0c10*/  IABS R27, R30 ;  /* 0x0000001e001b7213 */ /* 0x000fe20000000000 */
[C---:B------:R-:W-:Y:S01]  /*0c20*/  IMAD R11, R4.reuse, R16, R15 ;  /* 0x00000010040b7224 */ /* 0x040fe200078e020f */
[----:B------:R-:W-:Y:S01]  /*0c30*/  IABS R15, R8 ;  /* 0x00000008000f7213 */ /* 0x000fe20000000000 */
[----:B------:R-:W-:Y:S01]  /*0c40*/  IMAD R17, R4, R18, R17 ;  /* 0x0000001204117224 */ /* 0x000fe200078e0211 */
[----:B------:R-:W-:Y:S01]  /*0c50*/  LOP3.LUT R18, R8, 0x18, RZ, 0xfc, !PT ;  /* 0x0000001808127812 */ /* 0x000fe200078efcff */
[----:B------:R-:W-:Y:S01]  /*0c60*/  IMAD.MOV R9, RZ, RZ, -R9 ;  /* 0x000000ffff097224 */ /* 0x000fe200078e0a09 */
[----:B------:R-:W-:Y:S01]  /*0c70*/  ISETP.GT.U32.AND P2, PT, R4, R11, PT ;  /* 0x0000000b0400720c */ /* 0x000fe20003f44070 */
[----:B------:R-:W-:Y:S01]  /*0c80*/  IMAD.HI.U32 R14, R10, R21, RZ ;  /* 0x000000150a0e7227 */ /* 0x000fe200078e00ff */
[----:B------:R-:W-:Y:S02]  /*0c90*/  IABS R25, R18 ;  /* 0x0000001200197213 */ /* 0x000fe40000000000 */
[C---:B------:R-:W-:Y:S01]  /*0ca0*/  ISETP.GT.U32.AND P6, PT, R4.reuse, R17, PT ;  /* 0x000000110400720c */ /* 0x040fe20003fc4070 */
[----:B------:R-:W-:-:S02]  /*0cb0*/  IMAD R19, R4, R9, R19 ;  /* 0x0000000904137224 */ /* 0x000fc400078e0213 */
[----:B------:R-:W-:Y:S01]  /*0cc0*/  @!P0 IMAD.IADD R7, R7, 0x1, -R6 ;  /* 0x0000000107078824 */ /* 0x000fe200078e0a06 */
[----:B------:R-:W-:Y:S01]  /*0cd0*/  ISETP.NE.AND P0, PT, R12, RZ, PT ;  /* 0x000000ff0c00720c */ /* 0x000fe20003f05270 */
[----:B------:R-:W-:Y:S01]  /*0ce0*/  IMAD.MOV R14, RZ, RZ, -R14 ;  /* 0x000000ffff0e7224 */ /* 0x000fe200078e0a0e */
[----:B------:R-:W-:Y:S01]  /*0cf0*/  ISETP.GT.U32.AND P5, PT, R4, R19, PT ;  /* 0x000000130400720c */ /* 0x000fe20003fa4070 */
[----:B------:R-:W-:-:S04]  /*0d00*/  IMAD.HI.U32 R6, R10, R23, RZ ;  /* 0x000000170a067227 */ /* 0x000fc800078e00ff */
[----:B------:R-:W-:-:S04]  /*0d10*/  IMAD.HI.U32 R9, R10, R25, RZ ;  /* 0x000000190a097227 */ /* 0x000fc800078e00ff */
[C---:B------:R-:W-:Y:S02]  /*0d20*/  IMAD R21, R4.reuse, R14, R21 ;  /* 0x0000000e04157224 */ /* 0x040fe400078e0215 */
[----:B------:R-:W-:Y:S02]  /*0d30*/  IMAD.MOV R14, RZ, RZ, -R6 ;  /* 0x000000ffff0e7224 */ /* 0x000fe400078e0a06 */
[----:B------:R-:W-:Y:S01]  /*0d40*/  IMAD.MOV R9, RZ, RZ, -R9 ;  /* 0x000000ffff097224 */ /* 0x000fe200078e0a09 */
[----:B------:R-:W-:Y:S01]  /*0d50*/  ISETP.GT.U32.AND P4, PT, R4, R21, PT ;  /* 0x000000150400720c */ /* 0x000fe20003f84070 */
[----:B------:R-:W-:-:S04]  /*0d60*/  IMAD.HI.U32 R6, R10, R15, RZ ;  /* 0x0000000f0a067227 */ /* 0x000fc800078e00ff */
[----:B------:R-:W-:Y:S02]  /*0d70*/  IMAD.MOV.U32 R16, RZ, RZ, R7 ;  /* 0x000000ffff107224 */ /* 0x000fe400078e0007 */
[C---:B------:R-:W-:Y:S02]  /*0d80*/  IMAD R23, R4.reuse, R14, R23 ;  /* 0x0000000e04177224 */ /* 0x040fe400078e0217 */
[C---:B------:R-:W-:Y:S02]  /*0d90*/  IMAD R25, R4.reuse, R9, R25 ;  /* 0x0000000904197224 */ /* 0x040fe400078e0219 */
[--C-:B------:R-:W-:Y:S02]  /*0da0*/  @!P2 IMAD.IADD R11, R11, 0x1, -R4.reuse ;  /* 0x000000010b0ba824 */ /* 0x100fe400078e0a04 */
[----:B------:R-:W-:Y:S01]  /*0db0*/  @!P6 IMAD.IADD R17, R17, 0x1, -R4 ;  /* 0x000000011111e824 */ /* 0x000fe200078e0a04 */
[C---:B------:R-:W-:Y:S01]  /*0dc0*/  ISETP.GT.U32.AND P6, PT, R4.reuse, R23, PT ;  /* 0x000000170400720c */ /* 0x040fe20003fc4070 */
[----:B------:R-:W-:Y:S01]  /*0dd0*/  IMAD.MOV R6, RZ, RZ, -R6 ;  /* 0x000000ffff067224 */ /* 0x000fe200078e0a06 */
[C---:B------:R-:W-:Y:S01]  /*0de0*/  ISETP.GT.U32.AND P2, PT, R4.reuse, R11, PT ;  /* 0x0000000b0400720c */ /* 0x040fe20003f44070 */
[----:B------:R-:W-:Y:S01]  /*0df0*/  @!P1 IMAD.MOV R16, RZ, RZ, -R16 ;  /* 0x000000ffff109224 */ /* 0x000fe200078e0a10 */
[----:B------:R-:W-:Y:S01]  /*0e00*/  @!P0 LOP3.LUT R16, RZ, R12, RZ, 0x33, !PT ;  /* 0x0000000cff108212 */ /* 0x000fe200078e33ff */
[C---:B------:R-:W-:Y:S01]  /*0e10*/  IMAD R7, R4.reuse, R6, R15 ;  /* 0x0000000604077224 */ /* 0x040fe200078e020f */
[----:B------:R-:W-:Y:S01]  /*0e20*/  ISETP.GT.U32.AND P0, PT, R4, R25, PT ;  /* 0x000000190400720c */ /* 0x000fe20003f04070 */
[----:B------:R-:W-:Y:S01]  /*0e30*/  IMAD.HI.U32 R10, R10, R27, RZ ;  /* 0x0000001b0a0a7227 */ /* 0x000fe200078e00ff */
[----:B------:R-:W-:-:S03]  /*0e40*/  ISETP.GT.U32.AND P1, PT, R4, R17, PT ;  /* 0x000000110400720c */ /* 0x000fc60003f24070 */
[----:B------:R-:W-:Y:S01]  /*0e50*/  @!P5 IMAD.IADD R19, R19, 0x1, -R4 ;  /* 0x000000011313d824 */ /* 0x000fe200078e0a04 */
[----:B------:R-:W-:Y:S09]  /*0e60*/  BRA.U UP0, `(.L_x_5) ;  /* 0x0000000100187547 */ /* 0x000ff2000b800000 */
[----:B------:R-:W-:Y:S01]  /*0e70*/  ELECT P5, URZ, PT ;  /* 0x0000000000ff782f */ /* 0x000fe200038a0000 */
[----:B------:R-:W-:Y:S01]  /*0e80*/  IMAD.MOV.U32 R6, RZ, RZ, 0x1 ;  /* 0x00000001ff067424 */ /* 0x000fe200078e00ff */
[----:B------:R-:W-:Y:S11]  /*0e90*/  UVIRTCOUNT.DEALLOC.SMPOOL 0x80 ;  /* 0x000000800000784c */ /* 0x000ff60000000000 */
[----:B------:R-:W-:-:S04]  /*0ea0*/  @P5 MOV R12, 0x40 ;  /* 0x00000040000c5802 */ /* 0x000fc80000000f00 */
[----:B------:R-:W-:-:S05]  /*0eb0*/  @P5 LEA R5, R5, R12, 0x18 ;  /* 0x0000000c05055211 */ /* 0x000fca00078ec0ff */
[----:B------:R0:W-:Y:S02]  /*0ec0*/  @P5 STS.U8 [R5], R6 ;  /* 0x0000000605005388 */ /* 0x0001e40000000000 */
.L_x_5:
[----:B------:R-:W-:Y:S01]  /*0ed0*/  @!P4 IMAD.IADD R21, R21, 0x1, -R4 ;  /* 0x000000011515c824 */ /* 0x000fe200078e0a04 */
[C---:B------:R-:W-:Y:S01]  /*0ee0*/  ISETP.GT.U32.AND P4, PT, R4.reuse, R19, PT ;  /* 0x000000130400720c */ /* 0x040fe20003f84070 */
[----:B------:R-:W-:Y:S01]  /*0ef0*/  IMAD.MOV R10, RZ, RZ, -R10 ;  /* 0x000000ffff0a7224 */ /* 0x000fe200078e0a0a */
[C---:B------:R-:W-:Y:S01]  /*0f00*/  ISETP.GT.U32.AND P5, PT, R4.reuse, R7, PT ;  /* 0x000000070400720c */ /* 0x040fe20003fa4070 */
[--C-:B------:R-:W-:Y:S01]  /*0f10*/  @!P6 IMAD.IADD R23, R23, 0x1, -R4.reuse ;  /* 0x000000011717e824 */ /* 0x100fe200078e0a04 */
[C---:B------:R-:W-:Y:S01]  /*0f20*/  ISETP.GT.U32.AND P6, PT, R4.reuse, R21, PT ;  /* 0x000000150400720c */ /* 0x040fe20003fc4070 */
[----:B------:R-:W-:Y:S01]  /*0f30*/  IMAD R27, R4, R10, R27 ;  /* 0x0000000a041b7224 */ /* 0x000fe200078e021b */
[----:B0-----:R-:W-:Y:S01]  /*0f40*/  LOP3.LUT R5, R20, 0x1f, RZ, 0xc0, !PT ;  /* 0x0000001f14057812 */ /* 0x001fe200078ec0ff */
[--C-:B------:R-:W-:Y:S01]  /*0f50*/  @!P0 IMAD.IADD R25, R25, 0x1, -R4.reuse ;  /* 0x0000000119198824 */ /* 0x100fe200078e0a04 */
[C---:B------:R-:W-:Y:S01]  /*0f60*/  ISETP.GT.U32.AND P0, PT, R4.reuse, R23, PT ;  /* 0x000000170400720c */ /* 0x040fe20003f04070 */
[----:B------:R-:W-:Y:S01]  /*0f70*/  IMAD.U32 R39, RZ, RZ, UR14 ;  /* 0x0000000eff277e24 */ /* 0x000fe2000f8e00ff */
[----:B------:R-:W-:Y:S01]  /*0f80*/  USHF.L.U32 UR4, UR7, 0x15, URZ ;  /* 0x0000001507047899 */ /* 0x000fe200080006ff */
[----:B------:R-:W-:Y:S01]  /*0f90*/  IMAD R34, R3, UR14, RZ ;  /* 0x0000000e03227c24 */ /* 0x000fe2000f8e02ff */
[----:B------:R-:W0:Y:S01]  /*0fa0*/  LDCU.128 UR8, c[0x0][0x380] ;  /* 0x00007000ff0877ac */ /* 0x000e220008000c00 */
[--C-:B------:R-:W-:Y:S01]  /*0fb0*/  @!P4 IMAD.IADD R19, R19, 0x1, -R4.reuse ;  /* 0x000000011313c824 */ /* 0x100fe200078e0a04 */
[----:B------:R-:W-:Y:S01]  /*0fc0*/  ISETP.GT.U32.AND P4, PT, R4, R27, PT ;  /* 0x0000001b0400720c */ /* 0x000fe20003f84070 */
[--C-:B------:R-:W-:Y:S01]  /*0fd0*/  @!P5 IMAD.IADD R7, R7, 0x1, -R4.reuse ;  /* 0x000000010707d824 */ /* 0x100fe200078e0a04 */
[----:B------:R-:W-:Y:S01]  /*0fe0*/  ULOP3.LUT UR4, UR4, 0x600000, URZ, 0xc0, !UPT ;  /* 0x0060000004047892 */ /* 0x000fe2000f8ec0ff */
[----:B------:R-:W-:Y:S01]  /*0ff0*/  @!P6 IMAD.IADD R21, R21, 0x1, -R4 ;  /* 0x000000011515e824 */ /* 0x000fe200078e0a04 */
[----:B------:R-:W-:Y:S01]  /*1000*/  ISETP.GE.AND P6, PT, R8, RZ, PT ;  /* 0x000000ff0800720c */ /* 0x000fe20003fc6270 */
[----:B------:R-:W-:Y:S01]  /*1010*/  IMAD R15, R39, 0x2, R34 ;  /* 0x00000002270f7824 */ /* 0x000fe200078e0222 */
[----:B------:R-:W-:Y:S01]  /*1020*/  ISETP.GT.U32.AND P5, PT, R4, R7, PT ;  /* 0x000000070400720c */ /* 0x000fe20003fa4070 */
[--C-:B------:R-:W-:Y:S01]  /*1030*/  @!P0 IMAD.IADD R23, R23, 0x1, -R4.reuse ;  /* 0x0000000117178824 */ /* 0x100fe200078e0a04 */
[----:B------:R-:W-:Y:S01]  /*1040*/  ISETP.GE.AND P0, PT, R24, RZ, PT ;  /* 0x000000ff1800720c */ /* 0x000fe20003f06270 */
[--C-:B------:R-:W-:Y:S01]  /*1050*/  @!P2 IMAD.IADD R11, R11, 0x1, -R4.reuse ;  /* 0x000000010b0ba824 */ /* 0x100fe200078e0a04 */
[----:B------:R-:W-:Y:S01]  /*1060*/  ISETP.GT.U32.AND P2, PT, R4, R25, PT ;  /* 0x000000190400720c */ /* 0x000fe20003f44070 */
[----:B------:R-:W-:Y:S01]  /*1070*/  IMAD R9, R39, 0x2, R15 ;  /* 0x0000000227097824 */ /* 0x000fe200078e020f */
[C---:B------:R-:W-:Y:S01]  /*1080*/  LEA.HI R55, R20.reuse, 0xe, RZ, 0x1a ;  /* 0x0000000e14377811 */ /* 0x040fe200078fd0ff */
[--C-:B------:R-:W-:Y:S01]  /*1090*/  @!P4 IMAD.IADD R27, R27, 0x1, -R4.reuse ;  /* 0x000000011b1bc824 */ /* 0x100fe200078e0a04 */
[----:B------:R-:W-:Y:S01]  /*10a0*/  LEA.HI R56, R20, 0x1e, RZ, 0x1a ;  /* 0x0000001e14387811 */ /* 0x000fe200078fd0ff */
[--C-:B------:R-:W-:Y:S01]  /*10b0*/  @!P1 IMAD.IADD R17, R17, 0x1, -R4.reuse ;  /* 0x0000000111119824 */ /* 0x100fe200078e0a04 */
[----:B------:R-:W-:Y:S01]  /*10c0*/  ISETP.GE.AND P1, PT, R22, RZ, PT ;  /* 0x000000ff1600720c */ /* 0x000fe20003f26270 */
[----:B------:R-:W-:Y:S01]  /*10d0*/  IMAD R14, R39, 0x2, R9 ;  /* 0x00000002270e7824 */ /* 0x000fe200078e0209 */
[----:B------:R-:W-:Y:S01]  /*10e0*/  ISETP.GT.U32.AND P4, PT, R4, R27, PT ;  /* 0x0000001b0400720c */ /* 0x000fe20003f84070 */
[----:B------:R-:W-:Y:S01]  /*10f0*/  @!P5 IMAD.IADD R7, R7, 0x1, -R4 ;  /* 0x000000010707d824 */ /* 0x000fe200078e0a04 */
[----:B------:R-:W-:Y:S01]  /*1100*/  ISETP.GE.AND P5, PT, R18, RZ, PT ;  /* 0x000000ff1200720c */ /* 0x000fe20003fa6270 */
[----:B------:R-:W-:Y:S01]  /*1110*/  IMAD R46, R5, UR15, RZ ;  /* 0x0000000f052e7c24 */ /* 0x000fe2000f8e02ff */
[----:B------:R-:W-:Y:S01]  /*1120*/  UMOV UR5, 0x1 ;  /* 0x0000000100057882 */ /* 0x000fe20000000000 */
[----:B------:R-:W-:Y:S01]  /*1130*/  @!P6 IMAD.MOV R7, RZ, RZ, -R7 ;  /* 0x000000ffff07e224 */ /* 0x000fe200078e0a07 */
[----:B------:R-:W-:Y:S01]  /*1140*/  ISETP.GE.AND P6, PT, R30, RZ, PT ;  /* 0x000000ff1e00720c */ /* 0x000fe20003fc6270 */
[----:B------:R-:W-:-:S02]  /*1150*/  IMAD.MOV.U32 R5, RZ, RZ, R21 ;  /* 0x000000ffff057224 */ /* 0x000fc400078e0015 */
[----:B------:R-:W-:Y:S01]  /*1160*/  IMAD R21, R16, UR13, RZ ;  /* 0x0000000d10157c24 */ /* 0x000fe2000f8e02ff */
[----:B------:R-:W-:Y:S01]  /*1170*/  UIADD3 UR13, UPT, UPT, UR17, UR4, URZ ;  /* 0x00000004110d7290 */ /* 0x000fe2000fffe0ff */
[----:B------:R-:W-:Y:S01]  /*1180*/  IMAD R6, R39, 0x2, R14 ;  /* 0x0000000227067824 */ /* 0x000fe200078e020e */
[----:B------:R-:W-:Y:S01]  /*1190*/  PRMT R51, RZ, 0x7610, R51 ;  /* 0x00007610ff337816 */ /* 0x000fe20000000033 */
[--C-:B------:R-:W-:Y:S01]  /*11a0*/  @!P4 IMAD.IADD R27, R27, 0x1, -R4.reuse ;  /* 0x000000011b1bc824 */ /* 0x100fe200078e0a04 */
[----:B------:R-:W-:Y:S01]  /*11b0*/  LOP3.LUT R57, R3, 0x1c, RZ, 0xfc, !PT ;  /* 0x0000001c03397812 */ /* 0x000fe200078efcff */
[----:B------:R-:W-:Y:S01]  /*11c0*/  @!P0 IMAD.MOV R17, RZ, RZ, -R17 ;  /* 0x000000ffff118224 */ /* 0x000fe200078e0a11 */
[----:B------:R-:W-:Y:S01]  /*11d0*/  ISETP.GE.AND P0, PT, R29, RZ, PT ;  /* 0x000000ff1d00720c */ /* 0x000fe20003f06270 */
[----:B------:R-:W-:Y:S01]  /*11e0*/  @!P2 IMAD.IADD R25, R25, 0x1, -R4 ;  /* 0x000000011919a824 */ /* 0x000fe200078e0a04 */
[----:B------:R-:W-:Y:S01]  /*11f0*/  ISETP.GE.AND P2, PT, R26, RZ, PT ;  /* 0x000000ff1a00720c */ /* 0x000fe20003f46270 */
[----:B------:R-:W-:Y:S01]  /*1200*/  @!P6 IMAD.MOV R27, RZ, RZ, -R27 ;  /* 0x000000ffff1be224 */ /* 0x000fe200078e0a1b */
[----:B------:R-:W-:Y:S01]  /*1210*/  LOP3.LUT P6, RZ, R20, 0x7f, RZ, 0xc0, !PT ;  /* 0x0000007f14ff7812 */ /* 0x000fe200078cc0ff */
[C---:B------:R-:W-:Y:S01]  /*1220*/  IMAD R10, R39.reuse, 0x2, R6 ;  /* 0x00000002270a7824 */ /* 0x040fe200078e0206 */
[----:B------:R-:W-:Y:S01]  /*1230*/  STTM.16dp32bit_t0_t15.x16 tmem[UR13], RZ ;  /* 0x000000ff000079ed */ /* 0x000fe20008a0000d */
[----:B------:R-:W-:Y:S01]  /*1240*/  STTM.16dp32bit_t16_t31.x16 tmem[UR13+0x10], RZ ;  /* 0x000010ff000079ed */ /* 0x000fe20008a2000d */
[----:B------:R-:W-:Y:S01]  /*1250*/  @!P1 IMAD.MOV R11, RZ, RZ, -R11 ;  /* 0x000000ffff0b9224 */ /* 0x000fe200078e0a0b */
[----:B------:R-:W-:Y:S01]  /*1260*/  ISETP.GE.AND P1, PT, R28, RZ, PT ;  /* 0x000000ff1c00720c */ /* 0x000fe20003f26270 */
[----:B------:R-:W-:Y:S01]  /*1270*/  IMAD R12, R39, 0x2, R10 ;  /* 0x00000002270c7824 */ /* 0x000fe200078e020a */
[----:B------:R-:W1:Y:S01]  /*1280*/  FENCE.VIEW.ASYNC.T ;  /* 0x00000000000073c6 */ /* 0x000e620000000200 */
[----:B------:R-:W-:Y:S01]  /*1290*/  IMAD.SHL.U32 R8, R21, 0x2, RZ ;  /* 0x0000000215087824 */ /* 0x000fe200078e00ff */
[----:B------:R-:W-:Y:S01]  /*12a0*/  LOP3.LUT R4, RZ, R13, RZ, 0x33, !PT ;  /* 0x0000000dff047212 */ /* 0x000fe200078e33ff */
[C---:B------:R-:W-:Y:S01]  /*12b0*/  IMAD R36, R39.reuse, 0x4, R12 ;  /* 0x0000000427247824 */ /* 0x040fe200078e020c */
[----:B------:R-:W-:Y:S01]  /*12c0*/  PRMT R49, RZ, 0x7610, R49 ;  /* 0x00007610ff317816 */ /* 0x000fe20000000031 */
[----:B------:R-:W-:Y:S01]  /*12d0*/  @!P0 IMAD.MOV R23, RZ, RZ, -R23 ;  /* 0x000000ffff178224 */ /* 0x000fe200078e0a17 */
[----:B0-----:R-:W-:Y:S01]  /*12e0*/  IADD3 R50, P0, PT, R8, UR8, RZ ;  /* 0x0000000808327c10 */ /* 0x001fe2000ff1e0ff */
[----:B------:R-:W-:Y:S01]  /*12f0*/  IMAD R37, R39, 0x2, R36 ;  /* 0x0000000227257824 */ /* 0x000fe200078e0224 */
[----:B-1----:R-:W-:Y:S01]  /*1300*/  VOTEU.ALL UP2, P6 ;  /* 0x0000000000ff7886 */ /* 0x002fe20003040000 */
[----:B------:R-:W-:Y:S01]  /*1310*/  @!P2 IMAD.MOV R19, RZ, RZ, -R19 ;  /* 0x000000ffff13a224 */ /* 0x000fe200078e0a13 */
[----:B------:R-:W-:Y:S01]  /*1320*/  ISETP.NE.AND P2, PT, R13, RZ, PT ;  /* 0x000000ff0d00720c */ /* 0x000fe20003f45270 */
[----:B------:R-:W-:Y:S01]  /*1330*/  IMAD R13, R39, 0x2, R37 ;  /* 0x00000002270d7824 */ /* 0x000fe200078e0225 */
[----:B------:R-:W-:Y:S01]  /*1340*/  LEA.HI.X.SX32 R52, R21, UR9, 0x1, P0 ;  /* 0x0000000915347c11 */ /* 0x000fe200080f0eff */
[----:B------:R-:W-:Y:S01]  /*1350*/  IMAD R35, R55, UR14, RZ ;  /* 0x0000000e37237c24 */ /* 0x000fe2000f8e02ff */
[----:B------:R-:W-:-:S04]  /*1360*/  @!UP2 UIADD3 UR8, UPT, UPT, -UR5, 0x100000, URZ ;  /* 0x001000000508a890 */ /* 0x000fc8000fffe1ff */
[----:B------:R-:W-:Y:S02]  /*1370*/  @!UP2 USHF.L.U32 UR9, UR8, 0xb, URZ ;  /* 0x0000000b0809a899 */ /* 0x000fe400080006ff */
[----:B------:R-:W-:Y:S01]  /*1380*/  @!UP2 USHF.L.U32 UR8, UR8, 0x1, URZ ;  /* 0x000000010808a899 */ /* 0x000fe200080006ff */
[----:B------:R-:W-:Y:S01]  /*1390*/  IMAD R47, R56, UR14, RZ ;  /* 0x0000000e382f7c24 */ /* 0x000fe2000f8e02ff */
[----:B------:R-:W-:Y:S01]  /*13a0*/  UIADD3 UR14, UPT, UPT, UR16, 0x3000, URZ ;  /* 0x00003000100e7890 */ /* 0x000fe2000fffe0ff */
[----:B------:R-:W-:Y:S01]  /*13b0*/  @!P1 IMAD.MOV R5, RZ, RZ, -R5 ;  /* 0x000000ffff059224 */ /* 0x000fe200078e0a05 */
[----:B------:R-:W-:Y:S01]  /*13c0*/  LEA R48, P1, R46, UR10, 0x1 ;  /* 0x0000000a2e307c11 */ /* 0x000fe2000f8208ff */
[----:B------:R-:W-:Y:S01]  /*13d0*/  @!P5 IMAD.MOV R25, RZ, RZ, -R25 ;  /* 0x000000ffff19d224 */ /* 0x000fe200078e0a19 */
[C---:B------:R-:W-:Y:S01]  /*13e0*/  SEL R30, R4.reuse, R7, !P2 ;  /* 0x00000007041e7207 */ /* 0x040fe20005000000 */
[----:B------:R-:W-:Y:S01]  /*13f0*/  IMAD R38, R39, 0x2, R13 ;  /* 0x0000000227267824 */ /* 0x000fe200078e020d */
[C---:B------:R-:W-:Y:S01]  /*1400*/  SEL R31, R4.reuse, R11, !P2 ;  /* 0x0000000b041f7207 */ /* 0x040fe20005000000 */
[----:B------:R-:W-:Y:S01]  /*1410*/  VOTEU.ALL UP3, P6 ;  /* 0x0000000000ff7886 */ /* 0x000fe20003060000 */
[----:B------:R-:W-:Y:S01]  /*1420*/  BAR.SYNC.DEFER_BLOCKING 0x0 ;  /* 0x0000000000007b1d */ /* 0x000fe20000010000 */
[----:B------:R-:W-:-:S02]  /*1430*/  SEL R32, R4, R17, !P2 ;  /* 0x0000001104207207 */ /* 0x000fc40005000000 */
[C---:B------:R-:W-:Y:S02]  /*1440*/  SEL R33, R4.reuse, R19, !P2 ;  /* 0x0000001304217207 */ /* 0x040fe40005000000 */
[C---:B------:R-:W-:Y:S01]  /*1450*/  SEL R60, R4.reuse, R5, !P2 ;  /* 0x00000005043c7207 */ /* 0x040fe20005000000 */
[C---:B------:R-:W-:Y:S01]  /*1460*/  IMAD R5, R39.reuse, 0x2, R38 ;  /* 0x0000000227057824 */ /* 0x040fe200078e0226 */
[C---:B------:R-:W-:Y:S01]  /*1470*/  SEL R54, R4.reuse, R23, !P2 ;  /* 0x0000001704367207 */ /* 0x040fe20005000000 */
[----:B------:R-:W0:Y:S01]  /*1480*/  LDCU UR4, c[0x0][0x3b0] ;  /* 0x00007600ff0477ac */ /* 0x000e220008000800 */
[C---:B------:R-:W-:Y:S01]  /*1490*/  SEL R62, R4.reuse, R25, !P2 ;  /* 0x00000019043e7207 */ /* 0x040fe20005000000 */
[C---:B------:R-:W-:Y:S01]  /*14a0*/  IMAD R7, R39.reuse, 0x2, R5 ;  /* 0x0000000227077824 */ /* 0x040fe200078e0205 */
[----:B------:R-:W-:Y:S02]  /*14b0*/  SEL R63, R4, R27, !P2 ;  /* 0x0000001b043f7207 */ /* 0x000fe40005000000 */
[----:B------:R-:W-:Y:S01]  /*14c0*/  LEA.HI.X.SX32 R46, R46, UR11, 0x1, P1 ;  /* 0x0000000b2e2e7c11 */ /* 0x000fe200088f0eff */
[----:B------:R-:W-:Y:S01]  /*14d0*/  IMAD R39, R39, 0x2, R7 ;  /* 0x0000000227277824 */ /* 0x000fe200078e0207 */
[----:B------:R-:W-:-:S02]  /*14e0*/  LEA R28, P4, R10, R50, 0x1 ;  /* 0x000000320a1c7211 */ /* 0x000fc400078808ff */
[-C--:B------:R-:W-:Y:S02]  /*14f0*/  LEA R22, P0, R12, R50.reuse, 0x1 ;  /* 0x000000320c167211 */ /* 0x080fe400078008ff */
[-C--:B------:R-:W-:Y:S02]  /*1500*/  LEA R26, P2, R6, R50.reuse, 0x1 ;  /* 0x00000032061a7211 */ /* 0x080fe400078408ff */
[----:B------:R-:W-:Y:S02]  /*1510*/  LEA R24, P1, R36, R50, 0x1 ;  /* 0x0000003224187211 */ /* 0x000fe400078208ff */
[-C--:B------:R-:W-:Y:S01]  /*1520*/  LEA.HI.X.SX32 R29, R10, R52.reuse, 0x1, P4 ;  /* 0x000000340a1d7211 */ /* 0x080fe200020f0eff */
[----:B------:R-:W1:Y:S02]  /*1530*/  FENCE.VIEW.ASYNC.S ;  /* 0x00000000000073c6 */ /* 0x000e640000000000 */
[----:B-1----:R1:W2:Y:S01]  /*1540*/  @!UP3 SYNCS.EXCH.64 URZ, [UR14], UR8 ;  /* 0x000000080effb5b2 */ /* 0x0022a20008000100 */
[----:B------:R-:W-:-:S02]  /*1550*/  LEA.HI.X.SX32 R23, R12, R52, 0x1, P0 ;  /* 0x000000340c177211 */ /* 0x000fc400000f0eff */
[----:B------:R-:W-:Y:S02]  /*1560*/  LEA.HI.X.SX32 R27, R6, R52, 0x1, P2 ;  /* 0x00000034061b7211 */ /* 0x000fe400010f0eff */
[-C--:B------:R-:W-:Y:S02]  /*1570*/  LEA R18, P4, R13, R50.reuse, 0x1 ;  /* 0x000000320d127211 */ /* 0x080fe400078808ff */
[----:B------:R-:W-:Y:S02]  /*1580*/  LEA R10, P0, R38, R50, 0x1 ;  /* 0x00000032260a7211 */ /* 0x000fe400078008ff */
[----:B------:R-:W-:Y:S02]  /*1590*/  LEA.HI.X.SX32 R25, R36, R52, 0x1, P1 ;  /* 0x0000003424197211 */ /* 0x000fe400008f0eff */
[----:B------:R-:W-:Y:S02]  /*15a0*/  LEA R16, P2, R37, R50, 0x1 ;  /* 0x0000003225107211 */ /* 0x000fe400078408ff */
[----:B------:R-:W-:-:S02]  /*15b0*/  P2R R4, PR, RZ, 0x40 ;  /* 0x00000040ff047803 */ /* 0x000fc40000000000 */
[C---:B------:R-:W-:Y:S02]  /*15c0*/  LOP3.LUT R61, R3.reuse, 0x18, RZ, 0xfc, !PT ;  /* 0x00000018033d7812 */ /* 0x040fe400078efcff */
[----:B------:R-:W-:Y:S02]  /*15d0*/  LOP3.LUT R59, R3, 0x1a, RZ, 0xfc, !PT ;  /* 0x0000001a033b7812 */ /* 0x000fe400078efcff */
[----:B------:R-:W-:Y:S01]  /*15e0*/  PRMT R53, RZ, 0x7610, R53 ;  /* 0x00007610ff357816 */ /* 0x000fe20000000035 */
[----:B0-----:R-:W-:Y:S01]  /*15f0*/  IMAD R31, R31, UR4, RZ ;  /* 0x000000041f1f7c24 */ /* 0x001fe2000f8e02ff */
[----:B------:R-:W-:Y:S02]  /*1600*/  LEA R12, P1, R5, R50, 0x1 ;  /* 0x00000032050c7211 */ /* 0x000fe400078208ff */
[----:B------:R-:W-:Y:S01]  /*1610*/  PRMT R58, RZ, 0x7610, R58 ;  /* 0x00007610ff3a7816 */ /* 0x000fe2000000003a */
[----:B------:R-:W-:Y:S01]  /*1620*/  IMAD R65, R62, UR4, RZ ;  /* 0x000000043e417c24 */ /* 0x000fe2000f8e02ff */
[-C--:B------:R-:W-:Y:S01]  /*1630*/  LEA.HI.X.SX32 R19, R13, R52.reuse, 0x1, P4 ;  /* 0x000000340d137211 */ /* 0x080fe200020f0eff */
[----:B------:R-:W-:Y:S01]  /*1640*/  IMAD R63, R63, UR4, RZ ;  /* 0x000000043f3f7c24 */ /* 0x000fe2000f8e02ff */
[-C--:B------:R-:W-:Y:S01]  /*1650*/  LEA.HI.X.SX32 R11, R38, R52.reuse, 0x1, P0 ;  /* 0x00000034260b7211 */ /* 0x080fe200000f0eff */
[----:B-1----:R-:W0:Y:S01]  /*1660*/  LDCU.64 UR8, c[0x0][0x380] ;  /* 0x00007000ff0877ac */ /* 0x002e220008000a00 */
[----:B------:R-:W-:-:S02]  /*1670*/  LEA.HI.X.SX32 R17, R37, R52, 0x1, P2 ;  /* 0x0000003425117211 */ /* 0x000fc400010f0eff */
[C---:B------:R-:W-:Y:S02]  /*1680*/  LEA R44, P0, R34.reuse, R50, 0x1 ;  /* 0x00000032222c7211 */ /* 0x040fe400078008ff */
[----:B------:R-:W-:Y:S02]  /*1690*/  LEA.HI.X.SX32 R13, R5, R52, 0x1, P1 ;  /* 0x00000034050d7211 */ /* 0x000fe400008f0eff */
[-C--:B------:R-:W-:Y:S02]  /*16a0*/  LEA R4, P2, R7, R50.reuse, 0x1 ;  /* 0x0000003207047211 */ /* 0x080fe400078408ff */
[----:B------:R-:W-:Y:S02]  /*16b0*/  LEA R42, P1, R15, R50, 0x1 ;  /* 0x000000320f2a7211 */ /* 0x000fe400078208ff */
[-C--:B------:R-:W-:Y:S02]  /*16c0*/  LEA.HI.X.SX32 R45, R34, R52.reuse, 0x1, P0 ;  /* 0x00000034222d7211 */ /* 0x080fe400000f0eff */
[----:B------:R-:W-:-:S02]  /*16d0*/  LEA.HI.X.SX32 R5, R7, R52, 0x1, P2 ;  /* 0x0000003407057211 */ /* 0x000fc400010f0eff */
[----:B------:R-:W-:Y:S02]  /*16e0*/  LEA R36, P0, R35, R50, 0x1 ;  /* 0x0000003223247211 */ /* 0x000fe400078008ff */
[----:B------:R-:W-:Y:S02]  /*16f0*/  LEA.HI.X.SX32 R43, R15, R52, 0x1, P1 ;  /* 0x000000340f2b7211 */ /* 0x000fe400008f0eff */
[-C--:B------:R-:W-:Y:S02]  /*1700*/  LEA R40, P2, R9, R50.reuse, 0x1 ;  /* 0x0000003209287211 */ /* 0x080fe400078408ff */
[----:B------:R-:W-:Y:S02]  /*1710*/  LEA R34, P1, R47, R50, 0x1 ;  /* 0x000000322f227211 */ /* 0x000fe400078208ff */
[-C--:B------:R-:W-:Y:S02]  /*1720*/  LEA.HI.X.SX32 R37, R35, R52.reuse, 0x1, P0 ;  /* 0x0000003423257211 */ /* 0x080fe400000f0eff */
[----:B------:R-:W-:-:S02]  /*1730*/  LEA.HI.X.SX32 R41, R9, R52, 0x1, P2 ;  /* 0x0000003409297211 */ /* 0x000fc400010f0eff */
[----:B------:R-:W-:Y:S02]  /*1740*/  LEA.HI.X.SX32 R35, R47, R52, 0x1, P1 ;  /* 0x000000342f237211 */ /* 0x000fe400008f0eff */
[----:B------:R-:W-:Y:S02]  /*1750*/  LOP3.LUT R9, R3, 0xc, RZ, 0xfc, !PT ;  /* 0x0000000c03097812 */ /* 0x000fe400078efcff */
[----:B------:R-:W-:Y:S02]  /*1760*/  PLOP3.LUT P1, PT, PT, PT, UP1, 0x80, 0x8 ;  /* 0x000000000008781c */ /* 0x000fe40003f2f018 */
[----:B------:R-:W-:Y:S02]  /*1770*/  LEA R6, P4, R39, R50, 0x1 ;  /* 0x0000003227067211 */ /* 0x000fe400078808ff */
[----:B------:R-:W-:Y:S02]  /*1780*/  ISETP.LT.AND P1, PT, R9, UR12, P1 ;  /* 0x0000000c09007c0c */ /* 0x000fe40008f21270 */
[----:B------:R-:W-:-:S02]  /*1790*/  LEA.HI.X.SX32 R7, R39, R52, 0x1, P4 ;  /* 0x0000003427077211 */ /* 0x000fc400020f0eff */
[----:B------:R-:W-:Y:S01]  /*17a0*/  PRMT R9, RZ, 0x7610, R9 ;  /* 0x00007610ff097816 */ /* 0x000fe20000000009 */
[----:B--2---:R-:W-:Y:S01]  /*17b0*/  BAR.SYNC.DEFER_BLOCKING 0x0 ;  /* 0x0000000000007b1d */ /* 0x004fe20000010000 */
[C---:B------:R-:W-:Y:S02]  /*17c0*/  LEA R38, P4, R14.reuse, R50, 0x1 ;  /* 0x000000320e267211 */ /* 0x040fe400078808ff */
[C---:B------:R-:W-:Y:S02]  /*17d0*/  LOP3.LUT R15, R3.reuse, 0x12, RZ, 0xfc, !PT ;  /* 0x00000012030f7812 */ /* 0x040fe400078efcff */
[----:B------:R-:W-:Y:S02]  /*17e0*/  PLOP3.LUT P0, PT, PT, PT, UP1, 0x80, 0x8 ;  /* 0x000000000008781c */ /* 0x000fe40003f0f018 */
[----:B------:R-:W-:Y:S02]  /*17f0*/  LEA.HI.X.SX32 R39, R14, R52, 0x1, P4 ;  /* 0x000000340e277211 */ /* 0x000fe400020f0eff */
[----:B------:R-:W-:-:S02]  /*1800*/  LOP3.LUT R47, R3, 0xa, RZ, 0xfc, !PT ;  /* 0x0000000a032f7812 */ /* 0x000fc400078efcff */
[----:B------:R-:W-:Y:S02]  /*1810*/  PLOP3.LUT P4, PT, PT, PT, UP1, 0x80, 0x8 ;  /* 0x000000000008781c */ /* 0x000fe40003f8f018 */
[----:B------:R-:W-:Y:S02]  /*1820*/  ISETP.LT.AND P0, PT, R15, UR12, P0 ;  /* 0x0000000c0f007c0c */ /* 0x000fe40008701270 */
[----:B------:R-:W-:Y:S02]  /*1830*/  LOP3.LUT R15, R3, 0x14, RZ, 0xfc, !PT ;  /* 0x00000014030f7812 */ /* 0x000fe400078efcff */
[----:B------:R-:W-:Y:S02]  /*1840*/  ISETP.LT.AND P4, PT, R47, UR12, P4 ;  /* 0x0000000c2f007c0c */ /* 0x000fe4000a781270 */
[----:B------:R-:W-:Y:S02]  /*1850*/  PRMT R47, RZ, 0x7610, R47 ;  /* 0x00007610ff2f7816 */ /* 0x000fe4000000002f */
[----:B------:R-:W-:-:S02]  /*1860*/  LOP3.LUT R14, R3, 0x10, RZ, 0xfc, !PT ;  /* 0x00000010030e7812 */ /* 0x000fc400078efcff */
[----:B------:R-:W-:Y:S01]  /*1870*/  PLOP3.LUT P2, PT, PT, PT, UP1, 0x80, 0x8 ;  /* 0x000000000008781c */ /* 0x000fe20003f4f018 */
[----:B------:R-:W2:Y:S01]  /*1880*/  @P3 LDG.E.U16 R9, desc[UR28][R26.64] ;  /* 0x0000001c1a093981 */ /* 0x000ea2000c1e1500 */
[----:B------:R-:W-:Y:S02]  /*1890*/  PLOP3.LUT P3, PT, PT, PT, UP1, 0x80, 0x8 ;  /* 0x000000000008781c */ /* 0x000fe40003f6f018 */
[----:B------:R-:W-:Y:S01]  /*18a0*/  ISETP.LT.AND P2, PT, R14, UR12, P2 ;  /* 0x0000000c0e007c0c */ /* 0x000fe20009741270 */
[----:B------:R-:W3:Y:S01]  /*18b0*/  @P1 LDG.E.U16 R47, desc[UR28][R22.64] ;  /* 0x0000001c162f1981 */ /* 0x000ee2000c1e1500 */
[----:B------:R-:W-:Y:S02]  /*18c0*/  ISETP.LT.AND P3, PT, R15, UR12, P3 ;  /* 0x0000000c0f007c0c */ /* 0x000fe40009f61270 */
[----:B------:R-:W-:Y:S02]  /*18d0*/  LOP3.LUT R15, R3, 0x16, RZ, 0xfc, !PT ;  /* 0x00000016030f7812 */ /* 0x000fe400078efcff */
[----:B------:R-:W-:-:S02]  /*18e0*/  PLOP3.LUT P1, PT, PT, PT, UP1, 0x80, 0x8 ;  /* 0x000000000008781c */ /* 0x000fc40003f2f018 */
[----:B------:R-:W-:Y:S02]  /*18f0*/  PRMT R14, RZ, 0x7610, R14 ;  /* 0x00007610ff0e7816 */ /* 0x000fe4000000000e */
[----:B------:R-:W-:Y:S02]  /*1900*/  ISETP.LT.AND P1, PT, R15, UR12, P1 ;  /* 0x0000000c0f007c0c */ /* 0x000fe40008f21270 */
[----:B------:R-:W-:Y:S01]  /*1910*/  PRMT R52, RZ, 0x7610, R52 ;  /* 0x00007610ff347816 */ /* 0x000fe20000000034 */
[----:B------:R-:W4:Y:S04]  /*1920*/  @P2 LDG.E.U16 R49, desc[UR28][R24.64] ;  /* 0x0000001c18312981 */ /* 0x000f28000c1e1500 */
[----:B------:R-:W5:Y:S01]  /*1930*/  @P3 LDG.E.U16 R51, desc[UR28][R18.64] ;  /* 0x0000001c12333981 */ /* 0x000f62000c1e1500 */
[----:B------:R-:W-:-:S02]  /*1940*/  PLOP3.LUT P3, PT, PT, PT, UP1, 0x80, 0x8 ;  /* 0x000000000008781c */ /* 0x000fc40003f6f018 */
[----:B------:R-:W-:Y:S01]  /*1950*/  LOP3.LUT R50, R3, 0x2, RZ, 0xfc, !PT ;  /* 0x0000000203327812 */ /* 0x000fe200078efcff */
[----:B------:R-:W3:Y:S01]  /*1960*/  @P4 LDG.E.U16 R14, desc[UR28][R28.64] ;  /* 0x0000001c1c0e4981 */ /* 0x000ee2000c1e1500 */
[----:B------:R-:W-:Y:S02]  /*1970*/  ISETP.LT.AND P3, PT, R57, UR12, P3 ;  /* 0x0000000c39007c0c */ /* 0x000fe40009f61270 */
[----:B------:R-:W-:Y:S01]  /*1980*/  PLOP3.LUT P4, PT, PT, PT, UP1, 0x80, 0x8 ;  /* 0x000000000008781c */ /* 0x000fe20003f8f018 */
[----:B------:R1:W3:Y:S01]  /*1990*/  @P1 LDG.E.U16 R52, desc[UR28][R10.64] ;  /* 0x0000001c0a341981 */ /* 0x0002e2000c1e1500 */
[----:B------:R-:W-:Y:S02]  /*19a0*/  PLOP3.LUT P2, PT, PT, PT, UP1, 0x80, 0x8 ;  /* 0x000000000008781c */ /* 0x000fe40003f4f018 */
[----:B------:R-:W-:Y:S02]  /*19b0*/  ISETP.LT.AND P4, PT, R50, UR12, P4 ;  /* 0x0000000c32007c0c */ /* 0x000fe4000a781270 */
[----:B------:R-:W-:-:S02]  /*19c0*/  PRMT R50, RZ, 0x7610, R50 ;  /* 0x00007610ff327816 */ /* 0x000fc40000000032 */
[----:B-1----:R-:W-:-:S04]  /*19d0*/  PRMT R11, RZ, 0x7610, R11 ;  /* 0x00007610ff0b7816 */ /* 0x002fc8000000000b */
[----:B------:R1:W3:Y:S01]  /*19e0*/  @P0 LDG.E.U16 R50, desc[UR28][R16.64] ;  /* 0x0000001c10320981 */ /* 0x0002e2000c1e1500 */
[----:B------:R-:W-:-:S03]  /*19f0*/  ISETP.LT.AND P2, PT, R61, UR12, P2 ;  /* 0x0000000c3d007c0c */ /* 0x000fc60009741270 */
[----:B------:R-:W3:Y:S01]  /*1a00*/  @P3 LDG.E.U16 R11, desc[UR28][R6.64] ;  /* 0x0000001c060b3981 */ /* 0x000ee2000c1e1500 */
[----:B------:R-:W-:Y:S02]  /*1a10*/  PLOP3.LUT P3, PT, PT, PT, UP1, 0x80, 0x8 ;  /* 0x000000000008781c */ /* 0x000fe40003f6f018 */
[----:B------:R-:W-:Y:S02]  /*1a20*/  PLOP3.LUT P0, PT, PT, PT, UP1, 0x80, 0x8 ;  /* 0x000000000008781c */ /* 0x000fe40003f0f018 */
[----:B------:R-:W-:Y:S02]  /*1a30*/  ISETP.LT.AND P3, PT, R3, UR12, P3 ;  /* 0x0000000c03007c0c */ /* 0x000fe40009f61270 */
[----:B------:R-:W-:-:S03]  /*1a40*/  ISETP.LT.AND P0, PT, R59, UR12, P0 ;  /* 0x0000000c3b007c0c */ /* 0x000fc60008701270 */
[----:B------:R0:W3:Y:S01]  /*1a50*/  @P2 LDG.E.U16 R53, desc[UR28][R12.64] ;  /* 0x0000001c0c352981 */ /* 0x0000e2000c1e1500 */
[----:B-1----:R-:W-:Y:S02]  /*1a60*/  LOP3.LUT R17, R3, 0x6, RZ, 0xfc, !PT ;  /* 0x0000000603117812 */ /* 0x002fe400078efcff */
[----:B------:R-:W-:Y:S02]  /*1a70*/  PLOP3.LUT P1, PT, PT, PT, UP1, 0x80, 0x8 ;  /* 0x000000000008781c */ /* 0x000fe40003f2f018 */
[----:B------:R-:W-:Y:S01]  /*1a80*/  PRMT R10, RZ, 0x7610, R10 ;  /* 0x00007610ff0a7816 */ /* 0x000fe2000000000a */
[----:B------:R-:W-:Y:S01]  /*1a90*/  IMAD R19, R32, UR4, RZ ;  /* 0x0000000420137c24 */ /* 0x000fe2000f8e02ff */
[----:B0-----:R-:W-:Y:S01]  /*1aa0*/  PRMT R13, RZ, 0x7610, R13 ;  /* 0x00007610ff0d7816 */ /* 0x001fe2000000000d */
[----:B------:R-:W-:Y:S01]  /*1ab0*/  IMAD R7, R60, UR4, RZ ;  /* 0x000000043c077c24 */ /* 0x000fe2000f8e02ff */
[----:B------:R-:W-:Y:S01]  /*1ac0*/  ISETP.LT.AND P1, PT, R17, UR12, P1 ;  /* 0x0000000c11007c0c */ /* 0x000fe20008f21270 */
[----:B------:R-:W-:Y:S01]  /*1ad0*/  IMAD R17, R30, UR4, RZ ;  /* 0x000000041e117c24 */ /* 0x000fe2000f8e02ff */
[----:B------:R-:W5:Y:S01]  /*1ae0*/  @P4 LDG.E.U16 R10, desc[UR28][R42.64] ;  /* 0x0000001c2a0a4981 */ /* 0x000f62000c1e1500 */
[----:B------:R-:W-:Y:S01]  /*1af0*/  IMAD R23, R54, UR4, RZ ;  /* 0x0000000436177c24 */ /* 0x000fe2000f8e02ff */
[----:B------:R-:W-:-:S02]  /*1b00*/  LEA R28, P4, R19, R48, 0x1 ;  /* 0x00000030131c7211 */ /* 0x000fc400078808ff */
[----:B------:R-:W5:Y:S01]  /*1b10*/  @P3 LDG.E.U16 R13, desc[UR28][R44.64] ;  /* 0x0000001c2c0d3981 */ /* 0x000f62000c1e1500 */
[-C--:B------:R-:W-:Y:S02]  /*1b20*/  LEA R30, P3, R31, R48.reuse, 0x1 ;  /* 0x000000301f1e7211 */ /* 0x080fe400078608ff */
[----:B------:R-:W-:Y:S01]  /*1b30*/  LEA R32, P5, R17, R48, 0x1 ;  /* 0x0000003011207211 */ /* 0x000fe200078a08ff */
[----:B------:R0:W5:Y:S01]  /*1b40*/  @P0 LDG.E.U16 R58, desc[UR28][R4.64] ;  /* 0x0000001c043a0981 */ /* 0x000162000c1e1500 */
[----:B------:R-:W-:Y:S02]  /*1b50*/  LEA.HI.X.SX32 R31, R31, R46, 0x1, P3 ;  /* 0x0000002e1f1f7211 */ /* 0x000fe400018f0eff */
[----:B------:R-:W-:Y:S02]  /*1b60*/  LEA R24, P3, R7, R48, 0x1 ;  /* 0x0000003007187211 */ /* 0x000fe400078608ff */
[----:B------:R-:W-:Y:S02]  /*1b70*/  LEA.HI.X.SX32 R29, R19, R46, 0x1, P4 ;  /* 0x0000002e131d7211 */ /* 0x000fe400020f0eff */
[----:B------:R-:W-:Y:S01]  /*1b80*/  LEA R22, P4, R23, R48, 0x1 ;  /* 0x0000003017167211 */ /* 0x000fe200078808ff */
[----:B0-----:R-:W-:Y:S01]  /*1b90*/  IMAD R5, R33, UR4, RZ ;  /* 0x0000000421057c24 */ /* 0x001fe2000f8e02ff */
[----:B------:R-:W-:-:S02]  /*1ba0*/  LEA.HI.X.SX32 R33, R17, R46, 0x1, P5 ;  /* 0x0000002e11217211 */ /* 0x000fc400028f0eff */
[----:B------:R-:W-:Y:S02]  /*1bb0*/  LOP3.LUT R16, R3, 0x4, RZ, 0xfc, !PT ;  /* 0x0000000403107812 */ /* 0x000fe400078efcff */
[----:B------:R-:W-:Y:S02]  /*1bc0*/  LEA R26, P5, R5, R48, 0x1 ;  /* 0x00000030051a7211 */ /* 0x000fe400078a08ff */
[----:B------:R-:W-:Y:S02]  /*1bd0*/  PLOP3.LUT P2, PT, PT, PT, UP1, 0x80, 0x8 ;  /* 0x000000000008781c */ /* 0x000fe40003f4f018 */
[----:B------:R-:W-:Y:S02]  /*1be0*/  LEA.HI.X.SX32 R25, R7, R46, 0x1, P3 ;  /* 0x0000002e07197211 */ /* 0x000fe400018f0eff */
[----:B------:R-:W-:Y:S02]  /*1bf0*/  PLOP3.LUT P0, PT, PT, PT, UP1, 0x80, 0x8 ;  /* 0x000000000008781c */ /* 0x000fe40003f0f018 */
[----:B------:R-:W-:-:S02]  /*1c00*/  PLOP3.LUT P3, PT, PT, PT, UP1, 0x80, 0x8 ;  /* 0x000000000008781c */ /* 0x000fc40003f6f018 */
[-C--:B------:R-:W-:Y:S02]  /*1c10*/  LEA.HI.X.SX32 R23, R23, R46.reuse, 0x1, P4 ;  /* 0x0000002e17177211 */ /* 0x080fe400020f0eff */
[----:B------:R-:W-:Y:S02]  /*1c20*/  LOP3.LUT R12, R20, 0x1f, RZ, 0xc0, !PT ;  /* 0x0000001f140c7812 */ /* 0x000fe400078ec0ff */
[----:B------:R-:W-:Y:S02]  /*1c30*/  PLOP3.LUT P4, PT, PT, PT, UP1, 0x80, 0x8 ;  /* 0x000000000008781c */ /* 0x000fe40003f8f018 */
[----:B------:R-:W-:Y:S02]  /*1c40*/  LEA.HI.X.SX32 R27, R5, R46, 0x1, P5 ;  /* 0x0000002e051b7211 */ /* 0x000fe400028f0eff */
[----:B------:R-:W-:Y:S02]  /*1c50*/  ISETP.LT.AND P2, PT, R16, UR12, P2 ;  /* 0x0000000c10007c0c */ /* 0x000fe40009741270 */
[----:B------:R-:W-:-:S02]  /*1c60*/  LEA R18, P5, R65, R48, 0x1 ;  /* 0x0000003041127211 */ /* 0x000fc400078a08ff */
[----:B------:R-:W-:Y:S02]  /*1c70*/  ISETP.LT.AND P0, PT, R55, UR12, P0 ;  /* 0x0000000c37007c0c */ /* 0x000fe40008701270 */
[----:B------:R-:W-:Y:S02]  /*1c80*/  ISETP.LT.AND P3, PT, R56, UR12, P3 ;  /* 0x0000000c38007c0c */ /* 0x000fe40009f61270 */
[----:B------:R-:W-:Y:S02]  /*1c90*/  ISETP.LT.AND P4, PT, R12, UR12, P4 ;  /* 0x0000000c0c007c0c */ /* 0x000fe4000a781270 */
[----:B------:R-:W-:Y:S02]  /*1ca0*/  LEA.HI.X.SX32 R19, R65, R46, 0x1, P5 ;  /* 0x0000002e41137211 */ /* 0x000fe400028f0eff */
[----:B------:R-:W-:Y:S02]  /*1cb0*/  LEA R16, P5, R63, R48, 0x1 ;  /* 0x000000303f107211 */ /* 0x000fe400078a08ff */
[----:B------:R-:W-:-:S02]  /*1cc0*/  PRMT R69, RZ, 0x7610, R69 ;  /* 0x00007610ff457816 */ /* 0x000fc40000000045 */
[----:B------:R-:W-:Y:S02]  /*1cd0*/  PRMT R64, RZ, 0x7610, R64 ;  /* 0x00007610ff407816 */ /* 0x000fe40000000040 */
[----:B------:R-:W-:Y:S02]  /*1ce0*/  PRMT R66, RZ, 0x7610, R66 ;  /* 0x00007610ff427816 */ /* 0x000fe40000000042 */
[----:B------:R-:W-:Y:S01]  /*1cf0*/  PRMT R6, RZ, 0x7610, R6 ;  /* 0x00007610ff067816 */ /* 0x000fe20000000006 */
[----:B------:R-:W5:Y:S01]  /*1d00*/  @P2 LDG.E.U16 R69, desc[UR28][R40.64] ;  /* 0x0000001c28452981 */ /* 0x000f62000c1e1500 */
[----:B------:R-:W-:Y:S02]  /*1d10*/  LEA.HI.X.SX32 R17, R63, R46, 0x1, P5 ;  /* 0x0000002e3f117211 */ /* 0x000fe400028f0eff */
[----:B------:R-:W-:Y:S01]  /*1d20*/  PRMT R67, RZ, 0x7610, R67 ;  /* 0x00007610ff437816 */ /* 0x000fe20000000043 */
[----:B------:R-:W5:Y:S01]  /*1d30*/  @P1 LDG.E.U16 R64, desc[UR28][R38.64] ;  /* 0x0000001c26401981 */ /* 0x000f62000c1e1500 */
[----:B------:R-:W-:Y:S01]  /*1d40*/  PRMT R65, RZ, 0x7610, R65 ;  /* 0x00007610ff417816 */ /* 0x000fe20000000041 */
[----:B------:R-:W0:Y:S01]  /*1d50*/  LDC.64 R62, c[0x0][0x3a8] ;  /* 0x0000ea00ff3e7b82 */ /* 0x000e220000000a00 */
[----:B------:R-:W-:Y:S01]  /*1d60*/  PRMT R5, RZ, 0x7610, R5 ;  /* 0x00007610ff057816 */ /* 0x000fe20000000005 */
[----:B------:R-:W5:Y:S01]  /*1d70*/  @P0 LDG.E.U16 R66, desc[UR28][R36.64] ;  /* 0x0000001c24420981 */ /* 0x000f62000c1e1500 */
[----:B------:R-:W-:-:S02]  /*1d80*/  PRMT R7, RZ, 0x7610, R7 ;  /* 0x00007610ff077816 */ /* 0x000fc40000000007 */
[----:B------:R-:W-:Y:S01]  /*1d90*/  PRMT R60, RZ, 0x7610, R60 ;  /* 0x00007610ff3c7816 */ /* 0x000fe2000000003c */
[----:B------:R-:W5:Y:S01]  /*1da0*/  @P3 LDG.E.U16 R6, desc[UR28][R34.64] ;  /* 0x0000001c22063981 */ /* 0x000f62000c1e1500 */
[----:B------:R-:W-:Y:S02]  /*1db0*/  PRMT R48, RZ, 0x7610, R48 ;  /* 0x00007610ff307816 */ /* 0x000fe40000000030 */
[----:B------:R-:W-:Y:S01]  /*1dc0*/  PRMT R46, RZ, 0x7610, R46 ;  /* 0x00007610ff2e7816 */ /* 0x000fe2000000002e */
[----:B------:R-:W5:Y:S01]  /*1dd0*/  @P4 LDG.E.U16 R67, desc[UR28][R32.64] ;  /* 0x0000001c20434981 */ /* 0x000f62000c1e1500 */
[----:B------:R-:W-:-:S03]  /*1de0*/  PRMT R12, RZ, 0x7610, R12 ;  /* 0x00007610ff0c7816 */ /* 0x000fc6000000000c */
[----:B------:R-:W5:Y:S04]  /*1df0*/  @P4 LDG.E.U16 R65, desc[UR28][R28.64] ;  /* 0x0000001c1c414981 */ /* 0x000f68000c1e1500 */
[----:B------:R-:W5:Y:S04]  /*1e00*/  @P4 LDG.E.U16 R5, desc[UR28][R24.64] ;  /* 0x0000001c18054981 */ /* 0x000f68000c1e1500 */
[----:B------:R-:W5:Y:S04]  /*1e10*/  @P4 LDG.E.U16 R7, desc[UR28][R18.64] ;  /* 0x0000001c12074981 */ /* 0x000f68000c1e1500 */
[----:B------:R-:W5:Y:S04]  /*1e20*/  @P4 LDG.E.U16 R60, desc[UR28][R30.64] ;  /* 0x0000001c1e3c4981 */ /* 0x000f68000c1e1500 */
[----:B------:R-:W5:Y:S04]  /*1e30*/  @P4 LDG.E.U16 R48, desc[UR28][R26.64] ;  /* 0x0000001c1a304981 */ /* 0x000f68000c1e1500 */
[----:B------:R-:W5:Y:S04]  /*1e40*/  @P4 LDG.E.U16 R46, desc[UR28][R22.64] ;  /* 0x0000001c162e4981 */ /* 0x000f68000c1e1500 */
[----:B------:R-:W5:Y:S01]  /*1e50*/  @P4 LDG.E.U16 R12, desc[UR28][R16.64] ;  /* 0x0000001c100c4981 */ /* 0x000f62000c1e1500 */
[----:B------:R-:W-:Y:S01]  /*1e60*/  SHF.R.S32.HI R4, RZ, 0x6, R20 ;  /* 0x00000006ff047819 */ /* 0x000fe20000011414 */
[----:B------:R-:W-:-:S04]  /*1e70*/  @!UP2 UIADD3 UR4, UPT, UPT, -UR5, 0x100000, URZ ;  /* 0x001000000504a890 */ /* 0x000fc8000fffe1ff */
[----:B------:R-:W-:Y:S02]  /*1e80*/  @!UP2 USHF.L.U32 UR5, UR4, 0xb, URZ ;  /* 0x0000000b0405a899 */ /* 0x000fe400080006ff */
[----:B------:R-:W-:Y:S01]  /*1e90*/  @!UP2 USHF.L.U32 UR4, UR4, 0x1, URZ ;  /* 0x000000010404a899 */ /* 0x000fe200080006ff */
[----:B------:R-:W-:Y:S01]  /*1ea0*/  SGXT R4, R4, 0x1 ;  /* 0x000000010404781a */ /* 0x000fe20000000200 */
[----:B------:R-:W-:-:S03]  /*1eb0*/  IMAD.SHL.U32 R56, R20, 0x2, RZ ;  /* 0x0000000214387824 */ /* 0x000fc600078e00ff */
[----:B------:R-:W-:Y:S02]  /*1ec0*/  LOP3.LUT R55, R4, 0x90, RZ, 0xc0, !PT ;  /* 0x0000009004377812 */ /* 0x000fe400078ec0ff */
[----:B------:R-:W-:Y:S01]  /*1ed0*/  SHF.R.S32.HI R4, RZ, 0x1f, R21 ;  /* 0x0000001fff047819 */ /* 0x000fe20000011415 */
[----:B------:R-:W-:Y:S01]  /*1ee0*/  VOTEU.ALL UP1, P6 ;  /* 0x0000000000ff7886 */ /* 0x000fe20003020000 */
[----:B------:R-:W-:Y:S02]  /*1ef0*/  LOP3.LUT R56, R55, 0x7e, R56, 0x78, !PT ;  /* 0x0000007e37387812 */ /* 0x000fe400078e7838 */
[----:B------:R-:W-:Y:S01]  /*1f00*/  SHF.L.U64.HI R4, R21, 0x1, R4 ;  /* 0x0000000115047819 */ /* 0x000fe20000010204 */
[-C--:B0-----:R-:W-:Y:S01]  /*1f10*/  IMAD R21, R3, R62.reuse, RZ ;  /* 0x0000003e03157224 */ /* 0x081fe200078e02ff */
[----:B------:R0:W1:Y:S01]  /*1f20*/  @!UP1 SYNCS.EXCH.64 URZ, [UR16+0x3008], UR4 ;  /* 0x0030080410ff95b2 */ /* 0x0000620008000100 */
[C---:B------:R-:W-:Y:S02]  /*1f30*/  LOP3.LUT R55, R56.reuse, 0x20, RZ, 0x3c, !PT ;  /* 0x0000002038377812 */ /* 0x040fe400078e3cff */
[----:B------:R-:W-:Y:S01]  /*1f40*/  LOP3.LUT R54, R56, 0x40, RZ, 0x3c, !PT ;  /* 0x0000004038367812 */ /* 0x000fe200078e3cff */
[----:B------:R-:W-:Y:S01]  /*1f50*/  IMAD R15, R15, R62, RZ ;  /* 0x0000003e0f0f7224 */ /* 0x000fe200078e02ff */
[----:B0-----:R-:W-:-:S04]  /*1f60*/  USHF.R.S32.HI UR4, URZ, 0x1f, UR30 ;  /* 0x0000001fff047899 */ /* 0x001fc8000801141e */
[----:B------:R-:W-:-:S04]  /*1f70*/  ULEA.HI UR4, UR4, UR30, URZ, 0x5 ;  /* 0x0000001e04047291 */ /* 0x000fc8000f8f28ff */
[----:B------:R-:W-:Y:S02]  /*1f80*/  USHF.R.S32.HI UR4, URZ, 0x5, UR4 ;  /* 0x00000005ff047899 */ /* 0x000fe40008011404 */
[----:B------:R-:W-:Y:S02]  /*1f90*/  UISETP.NE.U32.AND UP1, UPT, UR7, URZ, UPT ;  /* 0x000000ff0700728c */ /* 0x000fe4000bf25070 */
[----:B------:R-:W-:-:S04]  /*1fa0*/  UISETP.LT.AND UP2, UPT, UR4, 0x1, UPT ;  /* 0x000000010400788c */ /* 0x000fc8000bf41270 */
[----:B------:R-:W-:Y:S02]  /*1fb0*/  USEL UR4, UR4, 0x1, !UP2 ;  /* 0x0000000104047887 */ /* 0x000fe4000d000000 */
[----:B------:R-:W-:Y:S01]  /*1fc0*/  UISETP.LT.OR UP2, UPT, UR30, 0x20, UP1 ;  /* 0x000000201e00788c */ /* 0x000fe20008f41670 */
[----:B------:R-:W-:Y:S01]  /*1fd0*/  IMAD.SHL.U32 R63, R63, 0x20, RZ ;  /* 0x000000203f3f7824 */ /* 0x000fe200078e00ff */
[----:B------:R-:W-:Y:S01]  /*1fe0*/  UIADD3 UR7, UPT, UPT, UR4, -0x1, URZ ;  /* 0xffffffff04077890 */ /* 0x000fe2000fffe0ff */
[----:B------:R-:W-:-:S03]  /*1ff0*/  UMOV UR6, URZ ;  /* 0x000000ff00067c82 */ /* 0x000fc60008000000 */
[----:B------:R-:W-:Y:S01]  /*2000*/  UISETP.NE.U32.AND UP3, UPT, UR7, URZ, UPT ;  /* 0x000000ff0700728c */ /* 0x000fe2000bf65070 */
[----:B--2---:R0:W-:Y:S02]  /*2010*/  STS.U16 [R56+UR16+0x400], R9 ;  /* 0x0004000938007988 */ /* 0x0041e40008000410 */
[----:B0-----:R-:W-:-:S04]  /*2020*/  IMAD R9, R62, 0x2, R21 ;  /* 0x000000023e097824 */ /* 0x001fc800078e0215 */
[----:B------:R-:W-:Y:S01]  /*2030*/  IMAD R9, R62, 0x2, R9 ;  /* 0x000000023e097824 */ /* 0x000fe200078e0209 */
[----:B------:R-:W-:Y:S01]  /*2040*/  LOP3.LUT R21, R56, 0x60, RZ, 0x3c, !PT ;  /* 0x0000006038157812 */ /* 0x000fe200078e3cff */
[----:B----4-:R-:W-:Y:S02]  /*2050*/  STS.U16 [R56+UR16+0x800], R49 ;  /* 0x0008003138007988 */ /* 0x010fe40008000410 */
[----:B------:R-:W-:-:S04]  /*2060*/  IMAD R9, R62, 0x2, R9 ;  /* 0x000000023e097824 */ /* 0x000fc800078e0209 */
[C---:B------:R-:W-:Y:S01]  /*2070*/  IMAD R9, R62.reuse, 0x2, R9 ;  /* 0x000000023e097824 */ /* 0x040fe200078e0209 */
[----:B---3--:R-:W-:Y:S04]  /*2080*/  STS.U16 [R56+UR16+0xc00], R53 ;  /* 0x000c003538007988 */ /* 0x008fe80008000410 */
[----:B-----5:R-:W-:Y:S04]  /*2090*/  STS.U16 [R56+UR16], R13 ;  /* 0x0000000d38007988 */ /* 0x020fe80008000410 */
[----:B------:R-:W-:Y:S04]  /*20a0*/  STS.U16 [R55+UR16+0x500], R14 ;  /* 0x0005000e37007988 */ /* 0x000fe80008000410 */
[----:B------:R-:W-:Y:S04]  /*20b0*/  STS.U16 [R55+UR16+0x900], R50 ;  /* 0x0009003237007988 */ /* 0x000fe80008000410 */
[----:B------:R-:W-:Y:S04]  /*20c0*/  STS.U16 [R55+UR16+0xd00], R58 ;  /* 0x000d003a37007988 */ /* 0x000fe80008000410 */
[----:B------:R0:W-:Y:S04]  /*20d0*/  STS.U16 [R55+UR16+0x100], R10 ;  /* 0x0001000a37007988 */ /* 0x0001e80008000410 */
[----:B------:R-:W-:Y:S04]  /*20e0*/  STS.U16 [R54+UR16+0x600], R47 ;  /* 0x0006002f36007988 */ /* 0x000fe80008000410 */
[----:B------:R-:W-:Y:S04]  /*20f0*/  STS.U16 [R54+UR16+0xa00], R51 ;  /* 0x000a003336007988 */ /* 0x000fe80008000410 */
[----:B------:R2:W-:Y:S01]  /*2100*/  STS.U16 [R54+UR16+0xe00], R11 ;  /* 0x000e000b36007988 */ /* 0x0005e20008000410 */
[--C-:B0-----:R-:W-:Y:S01]  /*2110*/  SHF.R.S32.HI R10, RZ, 0x1f, R9.reuse ;  /* 0x0000001fff0a7819 */ /* 0x101fe20000011409 */
[----:B--2---:R-:W-:-:S04]  /*2120*/  IMAD R11, R62, 0x2, R9 ;  /* 0x000000023e0b7824 */ /* 0x004fc800078e0209 */
[C-C-:B------:R-:W-:Y:S01]  /*2130*/  IMAD R47, R62.reuse, 0x2, R11.reuse ;  /* 0x000000023e2f7824 */ /* 0x140fe200078e020b */
[----:B------:R-:W-:Y:S02]  /*2140*/  SHF.R.S32.HI R13, RZ, 0x1f, R11 ;  /* 0x0000001fff0d7819 */ /* 0x000fe4000001140b */
[-C--:B------:R-:W-:Y:S01]  /*2150*/  LEA R49, P1, R11, R8.reuse, 0x1 ;  /* 0x000000080b317211 */ /* 0x080fe200078208ff */
[----:B------:R-:W-:Y:S01]  /*2160*/  IMAD R51, R62, 0x4, R47 ;  /* 0x000000043e337824 */ /* 0x000fe200078e022f */
[----:B------:R-:W-:Y:S04]  /*2170*/  STS.U16 [R54+UR16+0x200], R69 ;  /* 0x0002004536007988 */ /* 0x000fe80008000410 */
[----:B------:R-:W-:Y:S04]  /*2180*/  STS.U16 [R21+UR16+0xb00], R52 ;  /* 0x000b003415007988 */ /* 0x000fe80008000410 */
[----:B------:R-:W-:Y:S04]  /*2190*/  STS.U16 [R21+UR16+0x300], R64 ;  /* 0x0003004015007988 */ /* 0x000fe80008000410 */
[----:B------:R-:W-:Y:S04]  /*21a0*/  STS.U16 [R21+UR16+0x700], R66 ;  /* 0x0007004215007988 */ /* 0x000fe80008000410 */
[----:B------:R0:W-:Y:S04]  /*21b0*/  STS.U16 [R21+UR16+0xf00], R6 ;  /* 0x000f000615007988 */ /* 0x0001e80008000410 */
[----:B------:R-:W-:Y:S04]  /*21c0*/  STS.U16 [R56+UR16+0x2000], R67 ;  /* 0x0020004338007988 */ /* 0x000fe80008000410 */
[----:B------:R-:W-:Y:S04]  /*21d0*/  STS.U16 [R56+UR16+0x2200], R65 ;  /* 0x0022004138007988 */ /* 0x000fe80008000410 */
[----:B------:R2:W-:Y:S04]  /*21e0*/  STS.U16 [R56+UR16+0x2400], R5 ;  /* 0x0024000538007988 */ /* 0x0005e80008000410 */
[----:B------:R3:W-:Y:S04]  /*21f0*/  STS.U16 [R56+UR16+0x2600], R7 ;  /* 0x0026000738007988 */ /* 0x0007e80008000410 */
[----:B------:R-:W-:Y:S04]  /*2200*/  STS.U16 [R55+UR16+0x2100], R60 ;  /* 0x0021003c37007988 */ /* 0x000fe80008000410 */
[----:B------:R4:W-:Y:S04]  /*2210*/  STS.U16 [R55+UR16+0x2300], R48 ;  /* 0x0023003037007988 */ /* 0x0009e80008000410 */
[----:B------:R-:W-:Y:S04]  /*2220*/  STS.U16 [R55+UR16+0x2500], R46 ;  /* 0x0025002e37007988 */ /* 0x000fe80008000410 */
[----:B------:R5:W-:Y:S01]  /*2230*/  STS.U16 [R55+UR16+0x2700], R12 ;  /* 0x0027000c37007988 */ /* 0x000be20008000410 */
[----:B-1----:R1:W-:Y:S06]  /*2240*/  MEMBAR.ALL.CTA ;  /* 0x0000000000007992 */ /* 0x0023ec0000008000 */
[----:B-1----:R-:W1:Y:S02]  /*2250*/  FENCE.VIEW.ASYNC.S ;  /* 0x00000000000073c6 */ /* 0x002e640000000000 */
[----:B-1----:R-:W-:Y:S01]  /*2260*/  BAR.SYNC.DEFER_BLOCKING 0x0 ;  /* 0x0000000000007b1d */ /* 0x002fe20000010000 */
[----:B0-----:R-:W-:-:S02]  /*2270*/  LEA R6, P0, R9, R8, 0x1 ;  /* 0x0000000809067211 */ /* 0x001fc400078008ff */
[-C--:B--2---:R-:W-:Y:S02]  /*2280*/  LEA.HI.X R5, R11, R4.reuse, R13, 0x1, P1 ;  /* 0x000000040b057211 */ /* 0x084fe400008f0c0d */
[----:B---3--:R-:W-:Y:S01]  /*2290*/  LEA.HI.X R7, R9, R4, R10, 0x1, P0 ;  /* 0x0000000409077211 */ /* 0x008fe200000f0c0a */
[--C-:B------:R-:W-:Y:S01]  /*22a0*/  IMAD R9, R62, 0x2, R51.reuse ;  /* 0x000000023e097824 */ /* 0x100fe200078e0233 */
[----:B------:R-:W-:Y:S02]  /*22b0*/  SHF.R.S32.HI R11, RZ, 0x1f, R51 ;  /* 0x0000001fff0b7819 */ /* 0x000fe40000011433 */
[-C--:B------:R-:W-:Y:S02]  /*22c0*/  LEA R52, P1, R51, R8.reuse, 0x1 ;  /* 0x0000000833347211 */ /* 0x080fe400078208ff */
[----:B------:R-:W-:Y:S02]  /*22d0*/  SHF.R.S32.HI R10, RZ, 0x1f, R47 ;  /* 0x0000001fff0a7819 */ /* 0x000fe4000001142f */
[----:B----4-:R-:W-:-:S02]  /*22e0*/  LEA R48, P0, R47, R8, 0x1 ;  /* 0x000000082f307211 */ /* 0x010fc400078008ff */
[-C--:B------:R-:W-:Y:S01]  /*22f0*/  LEA.HI.X R51, R51, R4.reuse, R11, 0x1, P1 ;  /* 0x0000000433337211 */ /* 0x080fe200008f0c0b */
[--C-:B------:R-:W-:Y:S01]  /*2300*/  IMAD R11, R62, 0x2, R9.reuse ;  /* 0x000000023e0b7824 */ /* 0x100fe200078e0209 */
[----:B------:R-:W-:Y:S01]  /*2310*/  LEA.HI.X R47, R47, R4, R10, 0x1, P0 ;  /* 0x000000042f2f7211 */ /* 0x000fe200000f0c0a */
[-C--:B------:R-:W-:Y:S01]  /*2320*/  IMAD R10, R61, R62.reuse, RZ ;  /* 0x0000003e3d0a7224 */ /* 0x080fe200078e02ff */
[----:B------:R-:W-:Y:S01]  /*2330*/  SHF.R.S32.HI R58, RZ, 0x1f, R9 ;  /* 0x0000001fff3a7819 */ /* 0x000fe20000011409 */
[----:B-----5:R-:W-:Y:S01]  /*2340*/  IMAD R12, R59, R62, RZ ;  /* 0x0000003e3b0c7224 */ /* 0x020fe200078e02ff */
[-C--:B------:R-:W-:Y:S01]  /*2350*/  LEA R50, P0, R9, R8.reuse, 0x1 ;  /* 0x0000000809327211 */ /* 0x080fe200078008ff */
[----:B------:R-:W-:Y:S01]  /*2360*/  IMAD.SHL.U32 R13, R10, 0x2, RZ ;  /* 0x000000020a0d7824 */ /* 0x000fe200078e00ff */
[----:B------:R-:W-:Y:S02]  /*2370*/  SHF.R.S32.HI R60, RZ, 0x1f, R11 ;  /* 0x0000001fff3c7819 */ /* 0x000fe4000001140b */
[----:B------:R-:W-:Y:S01]  /*2380*/  LEA R46, P1, R11, R8, 0x1 ;  /* 0x000000080b2e7211 */ /* 0x000fe200078208ff */
[----:B------:R-:W-:Y:S01]  /*2390*/  IMAD.SHL.U32 R53, R12, 0x2, RZ ;  /* 0x000000020c357824 */ /* 0x000fe200078e00ff */
[-C--:B------:R-:W-:Y:S01]  /*23a0*/  LEA.HI.X R58, R9, R4.reuse, R58, 0x1, P0 ;  /* 0x00000004093a7211 */ /* 0x080fe200000f0c3a */
[----:B------:R-:W-:Y:S01]  /*23b0*/  IMAD.SHL.U32 R9, R15, 0x2, RZ ;  /* 0x000000020f097824 */ /* 0x000fe200078e00ff */
[----:B------:R-:W-:Y:S01]  /*23c0*/  LEA.HI.X R60, R11, R4, R60, 0x1, P1 ;  /* 0x000000040b3c7211 */ /* 0x000fe200008f0c3c */
[----:B------:R-:W-:-:S02]  /*23d0*/  IMAD R64, R57, R62, RZ ;  /* 0x0000003e39407224 */ /* 0x000fc400078e02ff */
[----:B------:R-:W-:Y:S01]  /*23e0*/  IMAD.HI R11, R10, 0x2, RZ ;  /* 0x000000020a0b7827 */ /* 0x000fe200078e02ff */
[----:B------:R-:W-:-:S03]  /*23f0*/  IADD3 R14, P4, P5, R9, UR8, R8 ;  /* 0x00000008090e7c10 */ /* 0x000fc6000fd9e008 */
[----:B------:R-:W-:Y:S01]  /*2400*/  IMAD.HI R65, R12, 0x2, RZ ;  /* 0x000000020c417827 */ /* 0x000fe200078e02ff */
[--C-:B------:R-:W-:Y:S02]  /*2410*/  IADD3 R12, P2, P3, R13, UR8, R8.reuse ;  /* 0x000000080d0c7c10 */ /* 0x100fe4000fb5e008 */
[----:B------:R-:W-:Y:S01]  /*2420*/  IADD3 R10, P0, P1, R53, UR8, R8 ;  /* 0x00000008350a7c10 */ /* 0x000fe2000f91e008 */
[----:B------:R-:W-:Y:S01]  /*2430*/  IMAD.HI R15, R15, 0x2, RZ ;  /* 0x000000020f0f7827 */ /* 0x000fe200078e02ff */
[----:B------:R-:W-:-:S03]  /*2440*/  IADD3.X R13, PT, PT, R11, UR9, R4, P2, P3 ;  /* 0x000000090b0d7c10 */ /* 0x000fc600097e6404 */
[C---:B------:R-:W-:Y:S01]  /*2450*/  IMAD.SHL.U32 R67, R64.reuse, 0x2, RZ ;  /* 0x0000000240437824 */ /* 0x040fe200078e00ff */
[--C-:B------:R-:W-:Y:S01]  /*2460*/  IADD3.X R15, PT, PT, R15, UR9, R4.reuse, P4, P5 ;  /* 0x000000090f0f7c10 */ /* 0x100fe2000a7ea404 */
[----:B------:R-:W-:Y:S01]  /*2470*/  IMAD.HI R9, R64, 0x2, RZ ;  /* 0x0000000240097827 */ /* 0x000fe200078e02ff */
[----:B------:R-:W-:Y:S02]  /*2480*/  IADD3.X R11, PT, PT, R65, UR9, R4, P0, P1 ;  /* 0x00000009410b7c10 */ /* 0x000fe400087e2404 */
[----:B------:R-:W-:Y:S02]  /*2490*/  IADD3 R8, P4, P5, R67, UR8, R8 ;  /* 0x0000000843087c10 */ /* 0x000fe4000fd9e008 */
[----:B------:R-:W-:Y:S02]  /*24a0*/  IADD3 R6, P0, PT, R6, UR8, RZ ;  /* 0x0000000806067c10 */ /* 0x000fe4000ff1e0ff */
[----:B------:R-:W-:Y:S02]  /*24b0*/  IADD3.X R9, PT, PT, R9, UR9, R4, P4, P5 ;  /* 0x0000000909097c10 */ /* 0x000fe4000a7ea404 */
[----:B------:R-:W-:-:S02]  /*24c0*/  IADD3 R48, P2, PT, R48, UR8, RZ ;  /* 0x0000000830307c10 */ /* 0x000fc4000ff5e0ff */
[----:B------:R-:W-:Y:S02]  /*24d0*/  IADD3 R52, P3, PT, R52, UR8, RZ ;  /* 0x0000000834347c10 */ /* 0x000fe4000ff7e0ff */
[----:B------:R-:W-:Y:S02]  /*24e0*/  IADD3.X R7, PT, PT, R7, UR9, RZ, P0, !PT ;  /* 0x0000000907077c10 */ /* 0x000fe400087fe4ff */
[----:B------:R-:W-:Y:S02]  /*24f0*/  IADD3 R4, P1, PT, R49, UR8, RZ ;  /* 0x0000000831047c10 */ /* 0x000fe4000ff3e0ff */
[----:B------:R-:W-:Y:S02]  /*2500*/  IADD3 R50, P4, PT, R50, UR8, RZ ;  /* 0x0000000832327c10 */ /* 0x000fe4000ff9e0ff */
[----:B------:R-:W-:Y:S01]  /*2510*/  IADD3 R46, P0, PT, R46, UR8, RZ ;  /* 0x000000082e2e7c10 */ /* 0x000fe2000ff1e0ff */
[----:B------:R-:W-:Y:S01]  /*2520*/  IMAD.SHL.U32 R65, R62, 0x20, RZ ;  /* 0x000000203e417824 */ /* 0x000fe200078e00ff */
[----:B------:R-:W-:-:S02]  /*2530*/  IADD3.X R49, PT, PT, R47, UR9, RZ, P2, !PT ;  /* 0x000000092f317c10 */ /* 0x000fc400097fe4ff */
[----:B------:R-:W-:Y:S02]  /*2540*/  IADD3.X R53, PT, PT, R51, UR9, RZ, P3, !PT ;  /* 0x0000000933357c10 */ /* 0x000fe40009ffe4ff */
[----:B------:R-:W-:Y:S02]  /*2550*/  IADD3.X R5, PT, PT, R5, UR9, RZ, P1, !PT ;  /* 0x0000000905057c10 */ /* 0x000fe40008ffe4ff */
[----:B------:R-:W-:Y:S02]  /*2560*/  IADD3.X R51, PT, PT, R58, UR9, RZ, P4, !PT ;  /* 0x000000093a337c10 */ /* 0x000fe4000a7fe4ff */
[----:B------:R-:W-:Y:S01]  /*2570*/  IADD3.X R47, PT, PT, R60, UR9, RZ, P0, !PT ;  /* 0x000000093c2f7c10 */ /* 0x000fe200087fe4ff */
[----:B------:R-:W-:Y:S06]  /*2580*/  BRA.U UP2, `(.L_x_6) ;  /* 0x0000000102687547 */ /* 0x000fec000b800000 */
[----:B------:R-:W-:Y:S02]  /*2590*/  UIADD3 UR4, UPT, UPT, UR16, 0x2000, URZ ;  /* 0x0000200010047890 */ /* 0x000fe4000fffe0ff */
[----:B------:R-:W-:Y:S02]  /*25a0*/  USHF.R.U32.HI UR8, URZ, 0x4, UR16 ;  /* 0x00000004ff087899 */ /* 0x000fe40008011610 */
[----:B------:R-:W-:Y:S02]  /*25b0*/  USHF.R.U32.HI UR4, URZ, 0x4, UR4 ;  /* 0x00000004ff047899 */ /* 0x000fe40008011604 */
[----:B------:R-:W-:Y:S02]  /*25c0*/  USGXT.U32 UR8, UR8, 0xe ;  /* 0x0000000e0808789a */ /* 0x000fe40008000000 */
[----:B------:R-:W-:Y:S01]  /*25d0*/  USGXT.U32 UR10, UR4, 0xe ;  /* 0x0000000e040a789a */ /* 0x000fe20008000000 */
[----:B------:R-:W-:Y:S01]  /*25e0*/  UMOV UR18, 0x80 ;  /* 0x0000008000127882 */ /* 0x000fe20000000000 */
[----:B------:R-:W-:Y:S01]  /*25f0*/  UMOV UR19, 0x40004040 ;  /* 0x4000404000137882 */ /* 0x000fe20000000000 */
[----:B------:R-:W-:Y:S01]  /*2600*/  UMOV UR20, 0xfffffffe ;  /* 0xfffffffe00147882 */ /* 0x000fe20000000000 */
[----:B------:R-:W-:Y:S01]  /*2610*/  UMOV UR21, 0x7fffbfdf ;  /* 0x7fffbfdf00157882 */ /* 0x000fe20000000000 */
[----:B------:R-:W-:Y:S01]  /*2620*/  UMOV UR9, URZ ;  /* 0x000000ff00097c82 */ /* 0x000fe20008000000 */
[----:B------:R-:W-:Y:S01]  /*2630*/  UMOV UR11, URZ ;  /* 0x000000ff000b7c82 */ /* 0x000fe20008000000 */
[----:B------:R-:W-:-:S02]  /*2640*/  UIADD3.64 UR18, UPT, UPT, UR8, UR18, URZ ;  /* 0x0000001208127297 */ /* 0x000fc4000fffe0ff */
[----:B------:R-:W-:Y:S01]  /*2650*/  UIADD3.64 UR20, UPT, UPT, UR10, -UR20, URZ ;  /* 0x800000140a147297 */ /* 0x000fe2000fffe0ff */
[----:B------:R-:W-:Y:S01]  /*2660*/  UMOV UR22, 0x0 ;  /* 0x0000000000167882 */ /* 0x000fe20000000000 */
[----:B------:R-:W-:Y:S01]  /*2670*/  UMOV UR23, 0x4088490 ;  /* 0x0408849000177882 */ /* 0x000fe20000000000 */
[----:B------:R-:W-:Y:S01]  /*2680*/  UMOV UR4, UR14 ;  /* 0x0000000e00047c82 */ /* 0x000fe20008000000 */
[----:B------:R-:W-:Y:S01]  /*2690*/  UMOV UR5, URZ ;  /* 0x000000ff00057c82 */ /* 0x000fe20008000000 */
[----:B------:R-:W-:Y:S01]  /*26a0*/  UMOV UR9, 0x40004040 ;  /* 0x4000404000097882 */ /* 0x000fe20000000000 */
[----:B------:R-:W-:Y:S01]  /*26b0*/  UMOV UR11, 0x80004020 ;  /* 0x80004020000b7882 */ /* 0x000fe20000000000 */
[----:B------:R-:W-:Y:S01]  /*26c0*/  UMOV UR24, 0x0 ;  /* 0x0000000000187882 */ /* 0x000fe20000000000 */
[----:B------:R-:W-:Y:S01]  /*26d0*/  UMOV UR25, 0x4088490 ;  /* 0x0408849000197882 */ /* 0x000fe20000000000 */
[----:B------:R-:W-:Y:S01]  /*26e0*/  UMOV UR4, UR4 ;  /* 0x0000000400047c82 */ /* 0x000fe20008000000 */
[----:B------:R0:W-:Y:S01]  /*26f0*/  UTCHMMA gdesc[UR8], gdesc[UR10], tmem[UR17], tmem[UR22], idesc[UR23], !UPT ;  /* 0x00ff160a080075ea */ /* 0x0001e2000f800011 */
[----:B------:R0:W-:Y:S01]  /*2700*/  UTCHMMA gdesc[UR18], gdesc[UR20], tmem[UR17], tmem[UR24], idesc[UR25], UPT ;  /* 0x00ff1814120075ea */ /* 0x0001e2000b800011 */
[----:B------:R0:W-:Y:S01]  /*2710*/  UTCBAR [UR4], URZ ;  /* 0x000000ff040073e9 */ /* 0x0001e200080000ff */
[----:B------:R-:W-:Y:S01]  /*2720*/  NOP ;  /* 0x0000000000007918 */ /* 0x000fe20000000000 */
.L_x_6:
[----:B------:R-:W-:Y:S05]  /*2730*/  BRA.U !UP3, `(.L_x_7) ;  /* 0x000000090bd47547 */ /* 0x000fea000b800000 */
[----:B0-----:R-:W-:Y:S02]  /*2740*/  UIADD3 UR4, UPT, UPT, UR16, 0x1000, URZ ;  /* 0x0000100010047890 */ /* 0x001fe4000fffe0ff */
        /* <DEDUP_REMOVED lines=11> */
[----:B------:R-:W-:-:S02]  /*2800*/  UIADD3 UR15, UPT, UPT, UR12, -0x20, URZ ;  /* 0xffffffe00c0f7890 */ /* 0x000fc4000fffe0ff */
[----:B------:R-:W-:Y:S01]  /*2810*/  UIADD3.64 UR18, UPT, UPT, UR8, UR18, URZ ;  /* 0x0000001208127297 */ /* 0x000fe2000fffe0ff */
[----:B------:R-:W-:Y:S01]  /*2820*/  UMOV UR12, UR7 ;  /* 0x00000007000c7c82 */ /* 0x000fe20008000000 */
[----:B------:R-:W-:Y:S01]  /*2830*/  UIADD3.64 UR20, UPT, UPT, UR10, -UR20, URZ ;  /* 0x800000140a147297 */ /* 0x000fe2000fffe0ff */
[----:B------:R-:W-:Y:S01]  /*2840*/  UMOV UR5, 0x1 ;  /* 0x0000000100057882 */ /* 0x000fe20000000000 */
[----:B------:R-:W-:-:S10]  /*2850*/  UMOV UR4, URZ ;  /* 0x000000ff00047c82 */ /* 0x000fd40008000000 */
.L_x_10:
[----:B------:R-:W-:Y:S01]  /*2860*/  USHF.L.U32 UR6, UR6, 0x1f, URZ ;  /* 0x0000001f06067899 */ /* 0x000fe200080006ff */
[----:B0-----:R-:W-:Y:S01]  /*2870*/  LOP3.LUT R60, R3, 0x2, RZ, 0xfc, !PT ;  /* 0x00000002033c7812 */ /* 0x001fe200078efcff */
[----:B------:R-:W-:Y:S01]  /*2880*/  IMAD.WIDE R44, R65, 0x2, R44 ;  /* 0x00000002412c7825 */ /* 0x000fe200078e022c */
[C---:B------:R-:W-:Y:S02]  /*2890*/  LOP3.LUT R58, R3.reuse, 0x4, RZ, 0xfc, !PT ;  /* 0x00000004033a7812 */ /* 0x040fe400078efcff */
[----:B------:R-:W-:Y:S01]  /*28a0*/  ISETP.GE.AND P0, PT, R60, UR15, PT ;  /* 0x0000000f3c007c0c */ /* 0x000fe2000bf06270 */
[----:B------:R-:W-:Y:S01]  /*28b0*/  IMAD.U32 R66, RZ, RZ, UR6 ;  /* 0x00000006ff427e24 */ /* 0x000fe2000f8e00ff */
[C---:B------:R-:W-:Y:S02]  /*28c0*/  LOP3.LUT R60, R3.reuse, 0x6, RZ, 0xfc, !PT ;  /* 0x00000006033c7812 */ /* 0x040fe400078efcff */
[C---:B------:R-:W-:Y:S01]  /*28d0*/  LOP3.LUT R62, R3.reuse, 0x8, RZ, 0xfc, !PT ;  /* 0x00000008033e7812 */ /* 0x040fe200078efcff */
[----:B------:R-:W0:Y:S01]  /*28e0*/  SYNCS.PHASECHK.TRANS64.TRYWAIT P6, [UR14], R66 ;  /* 0x00000042ff0075a7 */ /* 0x000e2200080c110e */
[----:B------:R-:W-:-:S02]  /*28f0*/  LOP3.LUT R64, R3, 0xa, RZ, 0xfc, !PT ;  /* 0x0000000a03407812 */ /* 0x000fc400078efcff */
[----:B------:R-:W-:Y:S02]  /*2900*/  ISETP.GE.AND P1, PT, R58, UR15, PT ;  /* 0x0000000f3a007c0c */ /* 0x000fe4000bf26270 */
[----:B------:R-:W-:Y:S02]  /*2910*/  ISETP.GE.AND P2, PT, R60, UR15, PT ;  /* 0x0000000f3c007c0c */ /* 0x000fe4000bf46270 */
[----:B------:R-:W-:Y:S02]  /*2920*/  ISETP.GE.AND P3, PT, R62, UR15, PT ;  /* 0x0000000f3e007c0c */ /* 0x000fe4000bf66270 */
[----:B------:R-:W-:Y:S02]  /*2930*/  ISETP.GE.AND P4, PT, R64, UR15, PT ;  /* 0x0000000f40007c0c */ /* 0x000fe4000bf86270 */
[----:B------:R-:W-:Y:S02]  /*2940*/  ISETP.GE.AND P5, PT, R3, UR15, PT ;  /* 0x0000000f03007c0c */ /* 0x000fe4000bfa6270 */
[----:B------:R-:W-:Y:S01]  /*2950*/  PRMT R71, RZ, 0x7610, R71 ;  /* 0x00007610ff477816 */ /* 0x000fe20000000047 */
[----:B0-----:R-:W-:Y:S10]  /*2960*/  @!P6 BRA `(.L_x_8) ;  /* 0x00000014004ce947 */ /* 0x001ff40003800000 */
.L_x_16:
[----:B------:R-:W-:Y:S01]  /*2970*/  LOP3.LUT R58, R3, 0xc, RZ, 0xfc, !PT ;  /* 0x0000000c033a7812 */ /* 0x000fe200078efcff */
[C---:B------:R-:W-:Y:S01]  /*2980*/  IMAD.WIDE R42, R65.reuse, 0x2, R42 ;  /* 0x00000002412a7825 */ /* 0x040fe200078e022a */
[----:B------:R-:W-:Y:S01]  /*2990*/  PRMT R66, RZ, 0x7610, R66 ;  /* 0x00007610ff427816 */ /* 0x000fe20000000042 */
[----:B------:R-:W2:Y:S01]  /*29a0*/  @!P5 LDG.E.U16 R71, desc[UR28][R44.64] ;  /* 0x0000001c2c47d981 */ /* 0x000ea2000c1e1500 */
[----:B------:R-:W-:Y:S01]  /*29b0*/  ISETP.GE.AND P5, PT, R58, UR15, PT ;  /* 0x0000000f3a007c0c */ /* 0x000fe2000bfa6270 */
[C---:B------:R-:W-:Y:S01]  /*29c0*/  IMAD.WIDE R40, R65.reuse, 0x2, R40 ;  /* 0x0000000241287825 */ /* 0x040fe200078e0228 */
[----:B------:R-:W-:Y:S02]  /*29d0*/  LEA.HI R58, R20, 0xe, RZ, 0x1a ;  /* 0x0000000e143a7811 */ /* 0x000fe400078fd0ff */
[----:B------:R-:W-:Y:S01]  /*29e0*/  PRMT R73, RZ, 0x7610, R73 ;  /* 0x00007610ff497816 */ /* 0x000fe20000000049 */
[----:B------:R-:W3:Y:S01]  /*29f0*/  @!P0 LDG.E.U16 R66, desc[UR28][R42.64] ;  /* 0x0000001c2a428981 */ /* 0x000ee2000c1e1500 */
[----:B------:R-:W-:Y:S01]  /*2a00*/  ISETP.GE.AND P0, PT, R58, UR15, PT ;  /* 0x0000000f3a007c0c */ /* 0x000fe2000bf06270 */
[----:B------:R-:W-:Y:S01]  /*2a10*/  IMAD.WIDE R6, R65, 0x2, R6 ;  /* 0x0000000241067825 */ /* 0x000fe200078e0206 */
[----:B------:R-:W-:-:S02]  /*2a20*/  LOP3.LUT R58, R3, 0x10, RZ, 0xfc, !PT ;  /* 0x00000010033a7812 */ /* 0x000fc400078efcff */
[----:B------:R-:W-:Y:S01]  /*2a30*/  PRMT R69, RZ, 0x7610, R69 ;  /* 0x00007610ff457816 */ /* 0x000fe20000000045 */
[----:B------:R-:W4:Y:S01]  /*2a40*/  @!P1 LDG.E.U16 R73, desc[UR28][R40.64] ;  /* 0x0000001c28499981 */ /* 0x000f22000c1e1500 */
[----:B------:R-:W-:Y:S01]  /*2a50*/  ISETP.GE.AND P1, PT, R58, UR15, PT ;  /* 0x0000000f3a007c0c */ /* 0x000fe2000bf26270 */
[----:B------:R-:W-:Y:S01]  /*2a60*/  IMAD.WIDE R48, R65, 0x2, R48 ;  /* 0x0000000241307825 */ /* 0x000fe200078e0230 */
[----:B------:R-:W-:Y:S02]  /*2a70*/  LOP3.LUT R58, R3, 0x12, RZ, 0xfc, !PT ;  /* 0x00000012033a7812 */ /* 0x000fe400078efcff */
[----:B------:R-:W-:Y:S01]  /*2a80*/  PRMT R75, RZ, 0x7610, R75 ;  /* 0x00007610ff4b7816 */ /* 0x000fe2000000004b */
[----:B------:R-:W5:Y:S01]  /*2a90*/  @!P3 LDG.E.U16 R69, desc[UR28][R6.64] ;  /* 0x0000001c0645b981 */ /* 0x000f62000c1e1500 */
[----:B------:R-:W-:Y:S01]  /*2aa0*/  ISETP.GE.AND P3, PT, R58, UR15, PT ;  /* 0x0000000f3a007c0c */ /* 0x000fe2000bf66270 */
[----:B------:R-:W-:Y:S01]  /*2ab0*/  IMAD.WIDE R4, R65, 0x2, R4 ;  /* 0x0000000241047825 */ /* 0x000fe200078e0204 */
[----:B------:R-:W-:-:S02]  /*2ac0*/  PRMT R68, RZ, 0x7610, R68 ;  /* 0x00007610ff447816 */ /* 0x000fc40000000044 */
[----:B------:R-:W3:Y:S01]  /*2ad0*/  @!P5 LDG.E.U16 R75, desc[UR28][R48.64] ;  /* 0x0000001c304bd981 */ /* 0x000ee2000c1e1500 */
[----:B------:R-:W-:Y:S01]  /*2ae0*/  ISETP.GE.AND P5, PT, R61, UR15, PT ;  /* 0x0000000f3d007c0c */ /* 0x000fe2000bfa6270 */
[C---:B------:R-:W-:Y:S01]  /*2af0*/  IMAD.WIDE R50, R65.reuse, 0x2, R50 ;  /* 0x0000000241327825 */ /* 0x040fe200078e0232 */
[----:B------:R-:W-:Y:S01]  /*2b00*/  PRMT R70, RZ, 0x7610, R70 ;  /* 0x00007610ff467816 */ /* 0x000fe20000000046 */
[----:B------:R-:W3:Y:S01]  /*2b10*/  @!P4 LDG.E.U16 R68, desc[UR28][R4.64] ;  /* 0x0000001c0444c981 */ /* 0x000ee2000c1e1500 */
[----:B------:R-:W-:Y:S01]  /*2b20*/  PRMT R67, RZ, 0x7610, R67 ;  /* 0x00007610ff437816 */ /* 0x000fe20000000043 */
[C---:B------:R-:W-:Y:S01]  /*2b30*/  IMAD.WIDE R52, R65.reuse, 0x2, R52 ;  /* 0x0000000241347825 */ /* 0x040fe200078e0234 */
[----:B------:R-:W-:Y:S02]  /*2b40*/  PRMT R74, RZ, 0x7610, R74 ;  /* 0x00007610ff4a7816 */ /* 0x000fe4000000004a */
[----:B------:R-:W3:Y:S01]  /*2b50*/  @!P3 LDG.E.U16 R70, desc[UR28][R50.64] ;  /* 0x0000001c3246b981 */ /* 0x000ee2000c1e1500 */
[----:B------:R-:W-:Y:S01]  /*2b60*/  IMAD.WIDE R12, R65, 0x2, R12 ;  /* 0x00000002410c7825 */ /* 0x000fe200078e020c */
[----:B------:R-:W-:-:S02]  /*2b70*/  ISETP.GE.AND P3, PT, R59, UR15, PT ;  /* 0x0000000f3b007c0c */ /* 0x000fc4000bf66270 */
[----:B------:R-:W3:Y:S04]  /*2b80*/  @!P1 LDG.E.U16 R67, desc[UR28][R52.64] ;  /* 0x0000001c34439981 */ /* 0x000ee8000c1e1500 */
[----:B------:R-:W4:Y:S01]  /*2b90*/  @!P5 LDG.E.U16 R74, desc[UR28][R12.64] ;  /* 0x0000001c0c4ad981 */ /* 0x000f22000c1e1500 */
[----:B------:R-:W-:Y:S01]  /*2ba0*/  PRMT R72, RZ, 0x7610, R72 ;  /* 0x00007610ff487816 */ /* 0x000fe20000000048 */
[----:B------:R-:W-:-:S05]  /*2bb0*/  IMAD.WIDE R10, R65, 0x2, R10 ;  /* 0x00000002410a7825 */ /* 0x000fca00078e020a */
[----:B------:R-:W4:Y:S01]  /*2bc0*/  @!P3 LDG.E.U16 R72, desc[UR28][R10.64] ;  /* 0x0000001c0a48b981 */ /* 0x000f22000c1e1500 */
[----:B------:R-:W-:-:S04]  /*2bd0*/  LOP3.LUT R58, R3, 0x14, RZ, 0xfc, !PT ;  /* 0x00000014033a7812 */ /* 0x000fc800078efcff */
[----:B------:R-:W-:Y:S02]  /*2be0*/  ISETP.GE.AND P4, PT, R58, UR15, PT ;  /* 0x0000000f3a007c0c */ /* 0x000fe4000bf86270 */
[----:B------:R-:W-:-:S04]  /*2bf0*/  LOP3.LUT R58, R3, 0x16, RZ, 0xfc, !PT ;  /* 0x00000016033a7812 */ /* 0x000fc800078efcff */
[----:B------:R-:W-:Y:S02]  /*2c00*/  ISETP.GE.AND P1, PT, R58, UR15, PT ;  /* 0x0000000f3a007c0c */ /* 0x000fe4000bf26270 */
[----:B------:R-:W-:Y:S02]  /*2c10*/  LEA.HI R58, R20, 0x1e, RZ, 0x1a ;  /* 0x0000001e143a7811 */ /* 0x000fe400078fd0ff */
[----:B------:R-:W-:Y:S02]  /*2c20*/  ISETP.GE.AND P5, PT, R57, UR15, PT ;  /* 0x0000000f39007c0c */ /* 0x000fe4000bfa6270 */
[----:B------:R-:W-:Y:S01]  /*2c30*/  ISETP.GE.AND P3, PT, R58, UR15, PT ;  /* 0x0000000f3a007c0c */ /* 0x000fe2000bf66270 */
[C---:B------:R-:W-:Y:S01]  /*2c40*/  IMAD.WIDE R46, R65.reuse, 0x2, R46 ;  /* 0x00000002412e7825 */ /* 0x040fe200078e022e */
[----:B------:R-:W-:Y:S02]  /*2c50*/  PRMT R77, RZ, 0x7610, R77 ;  /* 0x00007610ff4d7816 */ /* 0x000fe4000000004d */
[----:B------:R-:W-:Y:S01]  /*2c60*/  PRMT R76, RZ, 0x7610, R76 ;  /* 0x00007610ff4c7816 */ /* 0x000fe2000000004c */
[----:B------:R-:W-:Y:S01]  /*2c70*/  IMAD.WIDE R8, R65, 0x2, R8 ;  /* 0x0000000241087825 */ /* 0x000fe200078e0208 */
[----:B------:R-:W-:-:S02]  /*2c80*/  PRMT R58, RZ, 0x7610, R58 ;  /* 0x00007610ff3a7816 */ /* 0x000fc4000000003a */
[----:B------:R-:W-:Y:S01]  /*2c90*/  PRMT R60, RZ, 0x7610, R60 ;  /* 0x00007610ff3c7816 */ /* 0x000fe2000000003c */
[C---:B------:R-:W-:Y:S01]  /*2ca0*/  IMAD.WIDE R14, R65.reuse, 0x2, R14 ;  /* 0x00000002410e7825 */ /* 0x040fe200078e020e */
[----:B------:R-:W-:Y:S01]  /*2cb0*/  PRMT R62, RZ, 0x7610, R62 ;  /* 0x00007610ff3e7816 */ /* 0x000fe2000000003e */
[----:B------:R-:W4:Y:S01]  /*2cc0*/  @!P4 LDG.E.U16 R77, desc[UR28][R46.64] ;  /* 0x0000001c2e4dc981 */ /* 0x000f22000c1e1500 */
[----:B------:R-:W-:Y:S01]  /*2cd0*/  PRMT R64, RZ, 0x7610, R64 ;  /* 0x00007610ff407816 */ /* 0x000fe20000000040 */
[C---:B------:R-:W-:Y:S02]  /*2ce0*/  IMAD.WIDE R36, R65.reuse, 0x2, R36 ;  /* 0x0000000241247825 */ /* 0x040fe400078e0224 */
[----:B------:R-:W4:Y:S02]  /*2cf0*/  @!P5 LDG.E.U16 R76, desc[UR28][R8.64] ;  /* 0x0000001c084cd981 */ /* 0x000f24000c1e1500 */
[C---:B------:R-:W-:Y:S02]  /*2d00*/  IMAD.WIDE R38, R65.reuse, 0x2, R38 ;  /* 0x0000000241267825 */ /* 0x040fe400078e0226 */
[----:B------:R-:W4:Y:S02]  /*2d10*/  @!P0 LDG.E.U16 R60, desc[UR28][R36.64] ;  /* 0x0000001c243c8981 */ /* 0x000f24000c1e1500 */
[----:B------:R-:W-:-:S02]  /*2d20*/  IMAD.WIDE R34, R65, 0x2, R34 ;  /* 0x0000000241227825 */ /* 0x000fc400078e0222 */
[----:B------:R-:W4:Y:S04]  /*2d30*/  @!P2 LDG.E.U16 R58, desc[UR28][R38.64] ;  /* 0x0000001c263aa981 */ /* 0x000f28000c1e1500 */
[----:B------:R-:W4:Y:S04]  /*2d40*/  @!P1 LDG.E.U16 R62, desc[UR28][R14.64] ;  /* 0x0000001c0e3e9981 */ /* 0x000f28000c1e1500 */
[----:B------:R-:W4:Y:S01]  /*2d50*/  @!P3 LDG.E.U16 R64, desc[UR28][R34.64] ;  /* 0x0000001c2240b981 */ /* 0x000f22000c1e1500 */
[----:B------:R-:W-:Y:S01]  /*2d60*/  BAR.SYNC.DEFER_BLOCKING 0x0 ;  /* 0x0000000000007b1d */ /* 0x000fe20000010000 */
[----:B------:R-:W-:-:S04]  /*2d70*/  IMAD.WIDE R18, R63, 0x2, R18 ;  /* 0x000000023f127825 */ /* 0x000fc800078e0212 */
[----:B------:R-:W-:-:S04]  /*2d80*/  IMAD.WIDE R24, R63, 0x2, R24 ;  /* 0x000000023f187825 */ /* 0x000fc800078e0218 */
[----:B------:R-:W-:-:S04]  /*2d90*/  IMAD.WIDE R28, R63, 0x2, R28 ;  /* 0x000000023f1c7825 */ /* 0x000fc800078e021c */
[----:B------:R-:W-:-:S04]  /*2da0*/  IMAD.WIDE R32, R63, 0x2, R32 ;  /* 0x000000023f207825 */ /* 0x000fc800078e0220 */
[----:B------:R-:W-:-:S04]  /*2db0*/  IMAD.WIDE R16, R63, 0x2, R16 ;  /* 0x000000023f107825 */ /* 0x000fc800078e0210 */
[----:B------:R-:W-:-:S04]  /*2dc0*/  IMAD.WIDE R22, R63, 0x2, R22 ;  /* 0x000000023f167825 */ /* 0x000fc800078e0216 */
[----:B------:R-:W-:-:S04]  /*2dd0*/  IMAD.WIDE R26, R63, 0x2, R26 ;  /* 0x000000023f1a7825 */ /* 0x000fc800078e021a */
[----:B------:R-:W-:Y:S01]  /*2de0*/  IMAD.WIDE R30, R63, 0x2, R30 ;  /* 0x000000023f1e7825 */ /* 0x000fe200078e021e */
[----:B--2---:R0:W-:Y:S04]  /*2df0*/  STS.U16 [R56+UR16+0x1000], R71 ;  /* 0x0010004738007988 */ /* 0x0041e80008000410 */
[----:B-----5:R-:W-:Y:S01]  /*2e00*/  STS.U16 [R56+UR16+0x1400], R69 ;  /* 0x0014004538007988 */ /* 0x020fe20008000410 */
[----:B0-----:R-:W-:-:S03]  /*2e10*/  PRMT R71, RZ, 0x7610, R71 ;  /* 0x00007610ff477816 */ /* 0x001fc60000000047 */
[----:B---3--:R-:W-:Y:S04]  /*2e20*/  STS.U16 [R56+UR16+0x1800], R67 ;  /* 0x0018004338007988 */ /* 0x008fe80008000410 */
[----:B----4-:R-:W-:Y:S04]  /*2e30*/  STS.U16 [R56+UR16+0x1c00], R74 ;  /* 0x001c004a38007988 */ /* 0x010fe80008000410 */
[----:B------:R0:W-:Y:S02]  /*2e40*/  STS.U16 [R55+UR16+0x1100], R66 ;  /* 0x0011004237007988 */ /* 0x0001e40008000410 */
[----:B0-----:R-:W-:-:S04]  /*2e50*/  LOP3.LUT R66, R20, 0x1f, RZ, 0xc0, !PT ;  /* 0x0000001f14427812 */ /* 0x001fc800078ec0ff */
[----:B------:R-:W-:Y:S01]  /*2e60*/  ISETP.GE.AND P0, PT, R66, UR15, PT ;  /* 0x0000000f42007c0c */ /* 0x000fe2000bf06270 */
[----:B------:R0:W-:Y:S01]  /*2e70*/  STS.U16 [R55+UR16+0x1500], R68 ;  /* 0x0015004437007988 */ /* 0x0001e20008000410 */
[----:B------:R-:W-:-:S03]  /*2e80*/  PRMT R67, RZ, 0x7610, R67 ;  /* 0x00007610ff437816 */ /* 0x000fc60000000043 */
[----:B------:R1:W-:Y:S01]  /*2e90*/  STS.U16 [R55+UR16+0x1900], R70 ;  /* 0x0019004637007988 */ /* 0x0003e20008000410 */
[----:B------:R-:W-:-:S03]  /*2ea0*/  PRMT R69, RZ, 0x7610, R69 ;  /* 0x00007610ff457816 */ /* 0x000fc60000000045 */
[----:B------:R2:W-:Y:S01]  /*2eb0*/  STS.U16 [R55+UR16+0x1d00], R72 ;  /* 0x001d004837007988 */ /* 0x0005e20008000410 */
[----:B------:R-:W-:-:S03]  /*2ec0*/  PRMT R66, RZ, 0x7610, R66 ;  /* 0x00007610ff427816 */ /* 0x000fc60000000042 */
[----:B------:R3:W-:Y:S01]  /*2ed0*/  STS.U16 [R54+UR16+0x1200], R73 ;  /* 0x0012004936007988 */ /* 0x0007e20008000410 */
[----:B0-----:R-:W-:Y:S02]  /*2ee0*/  PRMT R68, RZ, 0x7610, R68 ;  /* 0x00007610ff447816 */ /* 0x001fe40000000044 */
[----:B-1----:R-:W-:Y:S01]  /*2ef0*/  PRMT R70, RZ, 0x7610, R70 ;  /* 0x00007610ff467816 */ /* 0x002fe20000000046 */
[----:B------:R-:W4:Y:S01]  /*2f00*/  @!P0 LDG.E.U16 R67, desc[UR28][R32.64] ;  /* 0x0000001c20438981 */ /* 0x000f22000c1e1500 */
[----:B--2---:R-:W-:-:S03]  /*2f10*/  PRMT R72, RZ, 0x7610, R72 ;  /* 0x00007610ff487816 */ /* 0x004fc60000000048 */
[----:B------:R-:W2:Y:S01]  /*2f20*/  @!P0 LDG.E.U16 R69, desc[UR28][R28.64] ;  /* 0x0000001c1c458981 */ /* 0x000ea2000c1e1500 */
[----:B---3--:R-:W-:-:S03]  /*2f30*/  PRMT R73, RZ, 0x7610, R73 ;  /* 0x00007610ff497816 */ /* 0x008fc60000000049 */
[----:B------:R-:W3:Y:S04]  /*2f40*/  @!P0 LDG.E.U16 R71, desc[UR28][R24.64] ;  /* 0x0000001c18478981 */ /* 0x000ee8000c1e1500 */
[----:B------:R-:W5:Y:S04]  /*2f50*/  @!P0 LDG.E.U16 R73, desc[UR28][R18.64] ;  /* 0x0000001c12498981 */ /* 0x000f68000c1e1500 */
[----:B------:R-:W5:Y:S04]  /*2f60*/  @!P0 LDG.E.U16 R66, desc[UR28][R30.64] ;  /* 0x0000001c1e428981 */ /* 0x000f68000c1e1500 */
[----:B------:R-:W5:Y:S04]  /*2f70*/  @!P0 LDG.E.U16 R68, desc[UR28][R26.64] ;  /* 0x0000001c1a448981 */ /* 0x000f68000c1e1500 */
[----:B------:R-:W5:Y:S04]  /*2f80*/  @!P0 LDG.E.U16 R70, desc[UR28][R22.64] ;  /* 0x0000001c16468981 */ /* 0x000f68000c1e1500 */
[----:B------:R-:W5:Y:S04]  /*2f90*/  @!P0 LDG.E.U16 R72, desc[UR28][R16.64] ;  /* 0x0000001c10488981 */ /* 0x000f68000c1e1500 */
[----:B------:R0:W-:Y:S04]  /*2fa0*/  STS.U16 [R54+UR16+0x1600], R75 ;  /* 0x0016004b36007988 */ /* 0x0001e80008000410 */
[----:B------:R0:W-:Y:S04]  /*2fb0*/  STS.U16 [R54+UR16+0x1a00], R77 ;  /* 0x001a004d36007988 */ /* 0x0001e80008000410 */
[----:B------:R0:W-:Y:S04]  /*2fc0*/  STS.U16 [R54+UR16+0x1e00], R76 ;  /* 0x001e004c36007988 */ /* 0x0001e80008000410 */
[----:B------:R0:W-:Y:S04]  /*2fd0*/  STS.U16 [R21+UR16+0x1300], R58 ;  /* 0x0013003a15007988 */ /* 0x0001e80008000410 */
[----:B------:R0:W-:Y:S04]  /*2fe0*/  STS.U16 [R21+UR16+0x1700], R60 ;  /* 0x0017003c15007988 */ /* 0x0001e80008000410 */
[----:B------:R0:W-:Y:S04]  /*2ff0*/  STS.U16 [R21+UR16+0x1b00], R62 ;  /* 0x001b003e15007988 */ /* 0x0001e80008000410 */
[----:B------:R0:W-:Y:S01]  /*3000*/  STS.U16 [R21+UR16+0x1f00], R64 ;  /* 0x001f004015007988 */ /* 0x0001e20008000410 */
[----:B------:R-:W-:-:S04]  /*3010*/  ULEA UR14, UR5, UR16, 0x3 ;  /* 0x00000010050e7291 */ /* 0x000fc8000f8e18ff */
[----:B------:R-:W-:Y:S01]  /*3020*/  UIADD3 UR14, UPT, UPT, UR14, 0x3000, URZ ;  /* 0x000030000e0e7890 */ /* 0x000fe2000fffe0ff */
[----:B----4-:R0:W-:Y:S04]  /*3030*/  STS.U16 [R56+UR16+0x2800], R67 ;  /* 0x0028004338007988 */ /* 0x0101e80008000410 */
[----:B--2---:R0:W-:Y:S04]  /*3040*/  STS.U16 [R56+UR16+0x2a00], R69 ;  /* 0x002a004538007988 */ /* 0x0041e80008000410 */
[----:B---3--:R0:W-:Y:S04]  /*3050*/  STS.U16 [R56+UR16+0x2c00], R71 ;  /* 0x002c004738007988 */ /* 0x0081e80008000410 */
[----:B-----5:R0:W-:Y:S04]  /*3060*/  STS.U16 [R56+UR16+0x2e00], R73 ;  /* 0x002e004938007988 */ /* 0x0201e80008000410 */
[----:B------:R0:W-:Y:S04]  /*3070*/  STS.U16 [R55+UR16+0x2900], R66 ;  /* 0x0029004237007988 */ /* 0x0001e80008000410 */
[----:B------:R0:W-:Y:S04]  /*3080*/  STS.U16 [R55+UR16+0x2b00], R68 ;  /* 0x002b004437007988 */ /* 0x0001e80008000410 */
[----:B------:R0:W-:Y:S04]  /*3090*/  STS.U16 [R55+UR16+0x2d00], R70 ;  /* 0x002d004637007988 */ /* 0x0001e80008000410 */
[----:B------:R0:W-:Y:S01]  /*30a0*/  STS.U16 [R55+UR16+0x2f00], R72 ;  /* 0x002f004837007988 */ /* 0x0001e20008000410 */
[----:B------:R1:W-:Y:S06]  /*30b0*/  MEMBAR.ALL.CTA ;  /* 0x0000000000007992 */ /* 0x0003ec0000008000 */
[----:B-1----:R-:W1:Y:S02]  /*30c0*/  FENCE.VIEW.ASYNC.S ;  /* 0x00000000000073c6 */ /* 0x002e640000000000 */
[----:B-1----:R-:W-:Y:S06]  /*30d0*/  BAR.SYNC.DEFER_BLOCKING 0x0 ;  /* 0x0000000000007b1d */ /* 0x002fec0000010000 */
[----:B------:R-:W-:Y:S05]  /*30e0*/  BRA.U UP1, `(.L_x_9) ;  /* 0x00000001013c7547 */ /* 0x000fea000b800000 */
[----:B------:R-:W-:Y:S01]  /*30f0*/  UMOV UR22, UR8 ;  /* 0x0000000800167c82 */ /* 0x000fe20008000000 */
[----:B------:R-:W-:Y:S01]  /*3100*/  UMOV UR23, 0x40004040 ;  /* 0x4000404000177882 */ /* 0x000fe20000000000 */
[----:B------:R-:W-:Y:S01]  /*3110*/  UMOV UR24, UR10 ;  /* 0x0000000a00187c82 */ /* 0x000fe20008000000 */
[----:B------:R-:W-:Y:S01]  /*3120*/  UMOV UR25, 0x80004020 ;  /* 0x8000402000197882 */ /* 0x000fe20000000000 */
[----:B------:R-:W-:Y:S01]  /*3130*/  UMOV UR26, 0x0 ;  /* 0x00000000001a7882 */ /* 0x000fe20000000000 */
[----:B------:R-:W-:Y:S01]  /*3140*/  UMOV UR27, 0x4088490 ;  /* 0x04088490001b7882 */ /* 0x000fe20000000000 */
[----:B------:R-:W-:Y:S01]  /*3150*/  UMOV UR6, UR14 ;  /* 0x0000000e00067c82 */ /* 0x000fe20008000000 */
[----:B------:R-:W-:Y:S01]  /*3160*/  UMOV UR7, URZ ;  /* 0x000000ff00077c82 */ /* 0x000fe20008000000 */
[----:B------:R-:W-:Y:S01]  /*3170*/  UMOV UR32, 0x0 ;  /* 0x0000000000207882 */ /* 0x000fe20000000000 */
[----:B------:R-:W-:Y:S01]  /*3180*/  UMOV UR33, 0x4088490 ;  /* 0x0408849000217882 */ /* 0x000fe20000000000 */
[----:B------:R1:W-:Y:S01]  /*3190*/  UTCHMMA gdesc[UR22], gdesc[UR24], tmem[UR17], tmem[UR26], idesc[UR27], UPT ;  /* 0x00ff1a18160075ea */ /* 0x0003e2000b800011 */
[----:B------:R-:W-:Y:S01]  /*31a0*/  UMOV UR6, UR6 ;  /* 0x0000000600067c82 */ /* 0x000fe20008000000 */
[----:B------:R1:W-:Y:S01]  /*31b0*/  UTCHMMA gdesc[UR18], gdesc[UR20], tmem[UR17], tmem[UR32], idesc[UR33], UPT ;  /* 0x00ff2014120075ea */ /* 0x0003e2000b800011 */
[----:B------:R1:W-:Y:S01]  /*31c0*/  UTCBAR [UR6], URZ ;  /* 0x000000ff060073e9 */ /* 0x0003e200080000ff */
[----:B------:R-:W-:-:S02]  /*31d0*/  NOP ;  /* 0x0000000000007918 */ /* 0x000fc40000000000 */
.L_x_9:
[----:B------:R-:W-:Y:S02]  /*31e0*/  UIADD3 UR5, UPT, UPT, UR5, 0x1, URZ ;  /* 0x0000000105057890 */ /* 0x000fe4000fffe0ff */
[----:B------:R-:W-:Y:S02]  /*31f0*/  UIADD3 UR12, UPT, UPT, UR12, -0x1, URZ ;  /* 0xffffffff0c0c7890 */ /* 0x000fe4000fffe0ff */
[----:B------:R-:W-:Y:S02]  /*3200*/  UISETP.GT.AND UP2, UPT, UR5, 0x1, UPT ;  /* 0x000000010500788c */ /* 0x000fe4000bf44270 */
[----:B------:R-:W-:Y:S02]  /*3210*/  UIADD3 UR15, UPT, UPT, UR15, -0x20, URZ ;  /* 0xffffffe00f0f7890 */ /* 0x000fe4000fffe0ff */
[----:B-1----:R-:W-:Y:S02]  /*3220*/  USEL UR6, URZ, 0x1, !UP2 ;  /* 0x00000001ff067887 */ /* 0x002fe4000d000000 */
[----:B------:R-:W-:-:S02]  /*3230*/  USEL UR5, UR5, URZ, !UP2 ;  /* 0x000000ff05057287 */ /* 0x000fc4000d000000 */
[----:B------:R-:W-:Y:S02]  /*3240*/  UISETP.NE.U32.AND UP2, UPT, UR12, URZ, UPT ;  /* 0x000000ff0c00728c */ /* 0x000fe4000bf45070 */
[----:B------:R-:W-:-:S03]  /*3250*/  ULOP3.LUT UR7, UR4, UR6, URZ, 0x3c, !UPT ;  /* 0x0000000604077292 */ /* 0x000fc6000f8e3cff */
[----:B------:R-:W-:-:S04]  /*3260*/  UMOV UR6, UR4 ;  /* 0x0000000400067c82 */ /* 0x000fc80008000000 */
[----:B------:R-:W-:Y:S01]  /*3270*/  UMOV UR4, UR7 ;  /* 0x0000000700047c82 */ /* 0x000fe20008000000 */
[----:B------:R-:W-:Y:S05]  /*3280*/  BRA.U UP2, `(.L_x_10) ;  /* 0xfffffff502747547 */ /* 0x000fea000b83ffff */
.L_x_7:
[----:B------:R-:W-:-:S09]  /*3290*/  UISETP.GE.AND UP1, UPT, UR30, 0x20, UPT ;  /* 0x000000201e00788c */ /* 0x000fd2000bf26270 */
[----:B------:R-:W-:Y:S05]  /*32a0*/  BRA.U !UP1, `(.L_x_11) ;  /* 0x0000000109107547 */ /* 0x000fea000b800000 */
[----:B------:R-:W-:-:S06]  /*32b0*/  USHF.L.U32 UR6, UR6, 0x1f, URZ ;  /* 0x0000001f06067899 */ /* 0x000fcc00080006ff */
[----:B------:R-:W-:-:S04]  /*32c0*/  IMAD.U32 R4, RZ, RZ, UR6 ;  /* 0x00000006ff047e24 */ /* 0x000fc8000f8e00ff */
[----:B------:R-:W1:Y:S02]  /*32d0*/  SYNCS.PHASECHK.TRANS64.TRYWAIT P0, [UR14], R4 ;  /* 0x00000004ff0075a7 */ /* 0x000e64000800110e */
[----:B-1----:R-:W-:Y:S05]  /*32e0*/  @!P0 BRA `(.L_x_12) ;  /* 0x0000000800f88947 */ /* 0x002fea0003800000 */
.L_x_11:
[----:B------:R-:W-:Y:S01]  /*32f0*/  BAR.SYNC.DEFER_BLOCKING 0x0 ;  /* 0x0000000000007b1d */ /* 0x000fe20000010000 */
[C---:B------:R-:W-:Y:S01]  /*3300*/  LOP3.LUT P0, RZ, R20.reuse, 0x7f, RZ, 0xc0, !PT ;  /* 0x0000007f14ff7812 */ /* 0x040fe2000780c0ff */
[C---:B------:R-:W-:Y:S02]  /*3310*/  IMAD.SHL.U32 R22, R20.reuse, 0x80, RZ ;  /* 0x0000008014167824 */ /* 0x040fe400078e00ff */
[C---:B0-----:R-:W-:Y:S02]  /*3320*/  IMAD.SHL.U32 R21, R20.reuse, 0x10, RZ ;  /* 0x0000001014157824 */ /* 0x041fe400078e00ff */
[----:B------:R-:W-:Y:S01]  /*3330*/  IMAD.SHL.U32 R23, R20, 0x8, RZ ;  /* 0x0000000814177824 */ /* 0x000fe200078e00ff */
[----:B------:R-:W-:Y:S01]  /*3340*/  LOP3.LUT R25, R22, 0x800, RZ, 0xc0, !PT ;  /* 0x0000080016197812 */ /* 0x000fe200078ec0ff */
[----:B------:R-:W0:Y:S01]  /*3350*/  S2R R20, SR_CgaCtaId ;  /* 0x0000000000147919 */ /* 0x000e220000008800 */
[----:B------:R-:W-:Y:S01]  /*3360*/  LOP3.LUT R22, R21, 0xf0, RZ, 0xc0, !PT ;  /* 0x000000f015167812 */ /* 0x000fe200078ec0ff */
[----:B------:R-:W1:Y:S01]  /*3370*/  LDCU UR4, c[0x0][0x3b4] ;  /* 0x00007680ff0477ac */ /* 0x000e620008000800 */
[----:B------:R-:W-:-:S02]  /*3380*/  LOP3.LUT R23, R23, 0x300, RZ, 0xc0, !PT ;  /* 0x0000030017177812 */ /* 0x000fc400078ec0ff */
[----:B------:R-:W-:Y:S01]  /*3390*/  IADD3 R22, PT, PT, R22, UR16, R25 ;  /* 0x0000001016167c10 */ /* 0x000fe2000fffe019 */
[----:B------:R-:W2:Y:S01]  /*33a0*/  LDCU.128 UR8, c[0x0][0x390] ;  /* 0x00007200ff0877ac */ /* 0x000ea20008000c00 */
[----:B------:R-:W-:-:S03]  /*33b0*/  LOP3.LUT R21, R21, 0x7f0, RZ, 0xc0, !PT ;  /* 0x000007f015157812 */ /* 0x000fc600078ec0ff */
[----:B------:R-:W-:Y:S01]  /*33c0*/  IMAD.IADD R22, R23, 0x1, R22 ;  /* 0x0000000117167824 */ /* 0x000fe200078e0216 */
[----:B------:R-:W3:Y:S02]  /*33d0*/  @!P0 SYNCS.CCTL.IV [UR16+0x3000] ;  /* 0x00300000ff0089b1 */ /* 0x000ee40008000010 */
[----:B---3--:R-:W-:Y:S06]  /*33e0*/  BAR.SYNC.DEFER_BLOCKING 0x0 ;  /* 0x0000000000007b1d */ /* 0x008fec0000010000 */
[----:B------:R-:W-:Y:S01]  /*33f0*/  LDTM.16dp32bit_t0_t15.x16 R4, tmem[UR13] ;  /* 0x0000000d000479ee */ /* 0x000fe20008a00000 */
[----:B------:R-:W3:Y:S01]  /*3400*/  LDTM.16dp32bit_t16_t31.x16 R4, tmem[UR13+0x10] ;  /* 0x0000100d000479ee */ /* 0x000ee20008a20000 */
[----:B------:R-:W4:Y:S01]  /*3410*/  @!P0 SYNCS.CCTL.IV [UR16+0x3008] ;  /* 0x00300800ff0089b1 */ /* 0x000f220008000010 */
[----:B------:R-:W-:Y:S01]  /*3420*/  NOP ;  /* 0x0000000000007918 */ /* 0x000fe20000000000 */
[----:B--2---:R-:W-:-:S02]  /*3430*/  ISETP.GE.AND P0, PT, R2, UR10, PT ;  /* 0x0000000a02007c0c */ /* 0x004fc4000bf06270 */
[----:B---3--:R-:W-:Y:S01]  /*3440*/  F2FP.BF16.F32.PACK_AB R24, R6, R4 ;  /* 0x000000040618723e */ /* 0x008fe200000010ff */
[----:B0-----:R-:W-:Y:S01]  /*3450*/  IMAD.SHL.U32 R4, R20, 0x20, RZ ;  /* 0x0000002014047824 */ /* 0x001fe200078e00ff */
[----:B------:R-:W-:Y:S02]  /*3460*/  F2FP.BF16.F32.PACK_AB R28, R7, R5 ;  /* 0x00000005071c723e */ /* 0x000fe400000010ff */
[----:B------:R-:W-:Y:S02]  /*3470*/  F2FP.BF16.F32.PACK_AB R25, R10, R8 ;  /* 0x000000080a19723e */ /* 0x000fe400000010ff */
[----:B------:R-:W-:Y:S01]  /*3480*/  F2FP.BF16.F32.PACK_AB R29, R11, R9 ;  /* 0x000000090b1d723e */ /* 0x000fe200000010ff */
[----:B----4-:R-:W-:Y:S01]  /*3490*/  BAR.SYNC.DEFER_BLOCKING 0x0 ;  /* 0x0000000000007b1d */ /* 0x010fe20000010000 */
[----:B------:R-:W-:Y:S02]  /*34a0*/  F2FP.BF16.F32.PACK_AB R26, R14, R12 ;  /* 0x0000000c0e1a723e */ /* 0x000fe400000010ff */
[----:B------:R-:W-:-:S02]  /*34b0*/  F2FP.BF16.F32.PACK_AB R30, R15, R13 ;  /* 0x0000000d0f1e723e */ /* 0x000fc400000010ff */
[----:B------:R-:W-:-:S03]  /*34c0*/  F2FP.BF16.F32.PACK_AB R27, R18, R16 ;  /* 0x00000010121b723e */ /* 0x000fc600000010ff */
[----:B------:R-:W0:Y:S01]  /*34d0*/  LDC R12, c[0x0][0x3b8] ;  /* 0x0000ee00ff0c7b82 */ /* 0x000e220000000800 */
[----:B------:R-:W-:Y:S02]  /*34e0*/  F2FP.BF16.F32.PACK_AB R31, R19, R17 ;  /* 0x00000011131f723e */ /* 0x000fe400000010ff */
[----:B------:R-:W-:Y:S01]  /*34f0*/  LOP3.LUT R3, R3, 0x60, R4, 0xf8, !PT ;  /* 0x0000006003037812 */ /* 0x000fe200078ef804 */
[----:B-1----:R-:W-:-:S03]  /*3500*/  IMAD R4, R2, UR4, RZ ;  /* 0x0000000402047c24 */ /* 0x002fc6000f8e02ff */
[----:B------:R-:W-:Y:S02]  /*3510*/  LOP3.LUT R3, R3, R0, RZ, 0xfc, !PT ;  /* 0x0000000003037212 */ /* 0x000fe400078efcff */
[----:B------:R-:W-:Y:S02]  /*3520*/  LEA R0, P1, R4, UR8, 0x1 ;  /* 0x0000000804007c11 */ /* 0x000fe4000f8208ff */
[C---:B------:R-:W-:Y:S02]  /*3530*/  LOP3.LUT R2, R3.reuse, 0x2, RZ, 0xfc, !PT ;  /* 0x0000000203027812 */ /* 0x040fe400078efcff */
[C---:B------:R-:W-:Y:S02]  /*3540*/  ISETP.LT.AND P5, PT, R3.reuse, UR11, !P0 ;  /* 0x0000000b03007c0c */ /* 0x040fe4000c7a1270 */
[----:B------:R-:W-:Y:S02]  /*3550*/  ISETP.LT.AND P4, PT, R2, UR11, !P0 ;  /* 0x0000000b02007c0c */ /* 0x000fe4000c781270 */
[----:B------:R-:W-:Y:S01]  /*3560*/  LEA.HI.X.SX32 R2, R4, UR9, 0x1, P1 ;  /* 0x0000000904027c11 */ /* 0x000fe200088f0eff */
[----:B------:R-:W-:Y:S01]  /*3570*/  STS.128 [R22], R24 ;  /* 0x0000001816007388 */ /* 0x000fe20000000c00 */
[----:B------:R-:W-:-:S02]  /*3580*/  LOP3.LUT R13, R3, 0x6, RZ, 0xfc, !PT ;  /* 0x00000006030d7812 */ /* 0x000fc400078efcff */
[C---:B------:R-:W-:Y:S01]  /*3590*/  LOP3.LUT R6, R3.reuse, 0x8, RZ, 0xfc, !PT ;  /* 0x0000000803067812 */ /* 0x040fe200078efcff */
[----:B------:R-:W-:Y:S01]  /*35a0*/  STS.128 [R22+0x400], R28 ;  /* 0x0004001c16007388 */ /* 0x000fe20000000c00 */
[C---:B------:R-:W-:Y:S01]  /*35b0*/  LOP3.LUT R14, R3.reuse, 0x4, RZ, 0xfc, !PT ;  /* 0x00000004030e7812 */ /* 0x040fe200078efcff */
[----:B0-----:R-:W-:Y:S01]  /*35c0*/  IMAD R5, R3, R12, RZ ;  /* 0x0000000c03057224 */ /* 0x001fe200078e02ff */
[----:B------:R-:W-:Y:S01]  /*35d0*/  BAR.SYNC.DEFER_BLOCKING 0x0 ;  /* 0x0000000000007b1d */ /* 0x000fe20000010000 */
[----:B------:R-:W-:Y:S02]  /*35e0*/  ISETP.LT.AND P2, PT, R13, UR11, !P0 ;  /* 0x0000000b0d007c0c */ /* 0x000fe4000c741270 */
[----:B------:R-:W-:Y:S01]  /*35f0*/  IMAD R7, R12, 0x2, R5 ;  /* 0x000000020c077824 */ /* 0x000fe200078e0205 */
[C---:B------:R-:W-:Y:S02]  /*3600*/  LEA R4, P1, R5.reuse, R0, 0x1 ;  /* 0x0000000005047211 */ /* 0x040fe400078208ff */
[----:B------:R-:W-:Y:S01]  /*3610*/  ISETP.LT.AND P3, PT, R14, UR11, !P0 ;  /* 0x0000000b0e007c0c */ /* 0x000fe2000c761270 */
[----:B------:R-:W-:Y:S01]  /*3620*/  IMAD R13, R12, 0x2, R7 ;  /* 0x000000020c0d7824 */ /* 0x000fe200078e0207 */
[----:B------:R-:W-:-:S02]  /*3630*/  LEA.HI.X.SX32 R5, R5, R2, 0x1, P1 ;  /* 0x0000000205057211 */ /* 0x000fc400008f0eff */
[----:B------:R-:W-:Y:S02]  /*3640*/  ISETP.LT.AND P1, PT, R6, UR11, !P0 ;  /* 0x0000000b06007c0c */ /* 0x000fe4000c721270 */
[----:B------:R-:W-:Y:S02]  /*3650*/  LEA R6, P6, R7, R0, 0x1 ;  /* 0x0000000007067211 */ /* 0x000fe400078c08ff */
[----:B------:R-:W-:Y:S02]  /*3660*/  LOP3.LUT R15, R3, 0xa, RZ, 0xfc, !PT ;  /* 0x0000000a030f7812 */ /* 0x000fe400078efcff */
[----:B------:R-:W-:Y:S02]  /*3670*/  LEA.HI.X.SX32 R7, R7, R2, 0x1, P6 ;  /* 0x0000000207077211 */ /* 0x000fe400030f0eff */
[----:B------:R-:W-:Y:S02]  /*3680*/  LEA R14, P6, R13, R0, 0x1 ;  /* 0x000000000d0e7211 */ /* 0x000fe400078c08ff */
[----:B------:R-:W-:Y:S01]  /*3690*/  LOP3.LUT R16, R3, 0xc, RZ, 0xfc, !PT ;  /* 0x0000000c03107812 */ /* 0x000fe200078efcff */
[----:B------:R-:W0:Y:S04]  /*36a0*/  LDS.128 R8, [R21+UR16] ;  /* 0x0000001015087984 */ /* 0x000e280008000c00 */
[----:B0-----:R0:W-:Y:S01]  /*36b0*/  @P5 STG.E.U16 desc[UR28][R4.64], R8 ;  /* 0x0000000804005986 */ /* 0x0011e2000c10151c */
[----:B------:R-:W-:-:S02]  /*36c0*/  ISETP.LT.AND P5, PT, R15, UR11, !P0 ;  /* 0x0000000b0f007c0c */ /* 0x000fc4000c7a1270 */
[----:B------:R-:W-:Y:S01]  /*36d0*/  LEA.HI.X.SX32 R15, R13, R2, 0x1, P6 ;  /* 0x000000020d0f7211 */ /* 0x000fe200030f0eff */
[----:B------:R-:W-:Y:S01]  /*36e0*/  IMAD R13, R12, 0x2, R13 ;  /* 0x000000020c0d7824 */ /* 0x000fe200078e020d */
[----:B------:R-:W-:-:S03]  /*36f0*/  PRMT R22, R9, 0x7632, R22 ;  /* 0x0000763209167816 */ /* 0x000fc60000000016 */
[----:B------:R-:W-:Y:S01]  /*3700*/  IMAD R19, R12, 0x2, R13 ;  /* 0x000000020c137824 */ /* 0x000fe200078e020d */
[----:B0-----:R-:W-:Y:S02]  /*3710*/  PRMT R5, R8, 0x7632, R5 ;  /* 0x0000763208057816 */ /* 0x001fe40000000005 */
[C---:B------:R-:W-:Y:S02]  /*3720*/  LOP3.LUT R4, R3.reuse, 0xe, RZ, 0xfc, !PT ;  /* 0x0000000e03047812 */ /* 0x040fe400078efcff */
[----:B------:R-:W-:Y:S01]  /*3730*/  LOP3.LUT R8, R3, 0x10, RZ, 0xfc, !PT ;  /* 0x0000001003087812 */ /* 0x000fe200078efcff */
[----:B------:R-:W-:Y:S01]  /*3740*/  @P4 STG.E.U16 desc[UR28][R6.64], R5 ;  /* 0x0000000506004986 */ /* 0x000fe2000c10151c */
[----:B------:R-:W-:Y:S02]  /*3750*/  ISETP.LT.AND P4, PT, R16, UR11, !P0 ;  /* 0x0000000b10007c0c */ /* 0x000fe4000c781270 */
[----:B------:R-:W-:Y:S01]  /*3760*/  LEA R16, P6, R13, R0, 0x1 ;  /* 0x000000000d107211 */ /* 0x000fe200078c08ff */
[----:B------:R0:W-:Y:S01]  /*3770*/  @P3 STG.E.U16 desc[UR28][R14.64], R9 ;  /* 0x000000090e003986 */ /* 0x0001e2000c10151c */
[----:B------:R-:W-:-:S02]  /*3780*/  ISETP.LT.AND P3, PT, R4, UR11, !P0 ;  /* 0x0000000b04007c0c */ /* 0x000fc4000c761270 */
[----:B------:R-:W-:Y:S01]  /*3790*/  LEA.HI.X.SX32 R17, R13, R2, 0x1, P6 ;  /* 0x000000020d117211 */ /* 0x000fe200030f0eff */
[----:B------:R-:W1:Y:S01]  /*37a0*/  LDS.128 R4, [R21+UR16+0x800] ;  /* 0x0008001015047984 */ /* 0x000e620008000c00 */
[C---:B------:R-:W-:Y:S01]  /*37b0*/  LEA R18, P6, R19.reuse, R0, 0x1 ;  /* 0x0000000013127211 */ /* 0x040fe200078c08ff */
[----:B------:R-:W-:Y:S02]  /*37c0*/  IMAD R13, R12, 0x2, R19 ;  /* 0x000000020c0d7824 */ /* 0x000fe400078e0213 */
[----:B------:R2:W-:Y:S01]  /*37d0*/  @P2 STG.E.U16 desc[UR28][R16.64], R22 ;  /* 0x0000001610002986 */ /* 0x0005e2000c10151c */
[----:B------:R-:W-:Y:S02]  /*37e0*/  LEA.HI.X.SX32 R19, R19, R2, 0x1, P6 ;  /* 0x0000000213137211 */ /* 0x000fe400030f0eff */
[----:B------:R-:W-:Y:S01]  /*37f0*/  ISETP.LT.AND P2, PT, R8, UR11, !P0 ;  /* 0x0000000b08007c0c */ /* 0x000fe2000c741270 */
[----:B0-----:R-:W-:Y:S01]  /*3800*/  IMAD R15, R12, 0x2, R13 ;  /* 0x000000020c0f7824 */ /* 0x001fe200078e020d */
[----:B------:R-:W-:Y:S01]  /*3810*/  LOP3.LUT R9, R3, 0x12, RZ, 0xfc, !PT ;  /* 0x0000001203097812 */ /* 0x000fe200078efcff */
[----:B------:R0:W-:Y:S01]  /*3820*/  @P1 STG.E.U16 desc[UR28][R18.64], R10 ;  /* 0x0000000a12001986 */ /* 0x0001e2000c10151c */
[----:B------:R-:W-:-:S02]  /*3830*/  LEA R8, P6, R13, R0, 0x1 ;  /* 0x000000000d087211 */ /* 0x000fc400078c08ff */
[----:B------:R-:W-:Y:S02]  /*3840*/  ISETP.LT.AND P1, PT, R9, UR11, !P0 ;  /* 0x0000000b09007c0c */ /* 0x000fe4000c721270 */
[----:B------:R-:W-:Y:S01]  /*3850*/  LEA.HI.X.SX32 R9, R13, R2, 0x1, P6 ;  /* 0x000000020d097211 */ /* 0x000fe200030f0eff */
[----:B------:R-:W-:Y:S01]  /*3860*/  IMAD R13, R12, 0x2, R15 ;  /* 0x000000020c0d7824 */ /* 0x000fe200078e020f */
[C---:B------:R-:W-:Y:S02]  /*3870*/  LEA R14, P6, R15.reuse, R0, 0x1 ;  /* 0x000000000f0e7211 */ /* 0x040fe400078c08ff */
[----:B--2---:R-:W-:Y:S02]  /*3880*/  PRMT R17, R10, 0x7632, R17 ;  /* 0x000076320a117816 */ /* 0x004fe40000000011 */
[----:B------:R-:W-:Y:S01]  /*3890*/  LEA.HI.X.SX32 R15, R15, R2, 0x1, P6 ;  /* 0x000000020f0f7211 */ /* 0x000fe200030f0eff */
[----:B0-----:R-:W-:Y:S01]  /*38a0*/  IMAD R19, R12, 0x2, R13 ;  /* 0x000000020c137824 */ /* 0x001fe200078e020d */
[----:B------:R-:W-:Y:S01]  /*38b0*/  LEA R16, P6, R13, R0, 0x1 ;  /* 0x000000000d107211 */ /* 0x000fe200078c08ff */
[----:B------:R0:W-:Y:S01]  /*38c0*/  @P5 STG.E.U16 desc[UR28][R8.64], R17 ;  /* 0x0000001108005986 */ /* 0x0001e2000c10151c */
[----:B------:R-:W-:-:S02]  /*38d0*/  LOP3.LUT R10, R3, 0x16, RZ, 0xfc, !PT ;  /* 0x00000016030a7812 */ /* 0x000fc400078efcff */
[C---:B------:R-:W-:Y:S01]  /*38e0*/  LOP3.LUT R21, R3.reuse, 0x14, RZ, 0xfc, !PT ;  /* 0x0000001403157812 */ /* 0x040fe200078efcff */
[----:B------:R2:W-:Y:S01]  /*38f0*/  @P4 STG.E.U16 desc[UR28][R14.64], R11 ;  /* 0x0000000b0e004986 */ /* 0x0005e2000c10151c */
[----:B------:R-:W-:Y:S02]  /*3900*/  ISETP.LT.AND P4, PT, R10, UR11, !P0 ;  /* 0x0000000b0a007c0c */ /* 0x000fe4000c781270 */
[----:B------:R-:W-:Y:S02]  /*3910*/  LOP3.LUT R10, R3, 0x18, RZ, 0xfc, !PT ;  /* 0x00000018030a7812 */ /* 0x000fe400078efcff */
[----:B------:R-:W-:Y:S01]  /*3920*/  ISETP.LT.AND P5, PT, R21, UR11, !P0 ;  /* 0x0000000b15007c0c */ /* 0x000fe2000c7a1270 */
[----:B0-----:R-:W-:Y:S01]  /*3930*/  IMAD R9, R12, 0x2, R19 ;  /* 0x000000020c097824 */ /* 0x001fe200078e0213 */
[----:B------:R-:W-:Y:S02]  /*3940*/  LEA.HI.X.SX32 R17, R13, R2, 0x1, P6 ;  /* 0x000000020d117211 */ /* 0x000fe400030f0eff */
[----:B------:R-:W-:-:S02]  /*3950*/  LEA R18, P6, R19, R0, 0x1 ;  /* 0x0000000013127211 */ /* 0x000fc400078c08ff */
[----:B--2---:R-:W-:Y:S01]  /*3960*/  PRMT R15, R11, 0x7632, R15 ;  /* 0x000076320b0f7816 */ /* 0x004fe2000000000f */
[C---:B------:R-:W-:Y:S01]  /*3970*/  IMAD R11, R12.reuse, 0x2, R9 ;  /* 0x000000020c0b7824 */ /* 0x040fe200078e0209 */
[----:B------:R-:W-:Y:S02]  /*3980*/  LEA.HI.X.SX32 R19, R19, R2, 0x1, P6 ;  /* 0x0000000213137211 */ /* 0x000fe400030f0eff */
[----:B------:R-:W-:Y:S01]  /*3990*/  LEA R8, P6, R9, R0, 0x1 ;  /* 0x0000000009087211 */ /* 0x000fe200078c08ff */
[----:B------:R0:W-:Y:S01]  /*39a0*/  @P3 STG.E.U16 desc[UR28][R16.64], R15 ;  /* 0x0000000f10003986 */ /* 0x0001e2000c10151c */
[----:B------:R-:W-:Y:S01]  /*39b0*/  IMAD R13, R12, 0x2, R11 ;  /* 0x000000020c0d7824 */ /* 0x000fe200078e020b */
[----:B------:R-:W-:Y:S02]  /*39c0*/  ISETP.LT.AND P3, PT, R10, UR11, !P0 ;  /* 0x0000000b0a007c0c */ /* 0x000fe4000c761270 */
[----:B------:R-:W-:Y:S01]  /*39d0*/  LOP3.LUT R10, R3, 0x1a, RZ, 0xfc, !PT ;  /* 0x0000001a030a7812 */ /* 0x000fe200078efcff */
[----:B-1----:R1:W-:Y:S01]  /*39e0*/  @P2 STG.E.U16 desc[UR28][R18.64], R4 ;  /* 0x0000000412002986 */ /* 0x0023e2000c10151c */
[----:B------:R-:W-:-:S02]  /*39f0*/  LEA.HI.X.SX32 R9, R9, R2, 0x1, P6 ;  /* 0x0000000209097211 */ /* 0x000fc400030f0eff */
[----:B------:R-:W-:Y:S02]  /*3a00*/  ISETP.LT.AND P2, PT, R10, UR11, !P0 ;  /* 0x0000000b0a007c0c */ /* 0x000fe4000c741270 */
[----:B------:R-:W-:Y:S01]  /*3a10*/  LEA R10, P6, R11, R0, 0x1 ;  /* 0x000000000b0a7211 */ /* 0x000fe200078c08ff */
[----:B0-----:R-:W-:-:S03]  /*3a20*/  IMAD R17, R12, 0x2, R13 ;  /* 0x000000020c117824 */ /* 0x001fc600078e020d */
[----:B------:R-:W-:Y:S01]  /*3a30*/  LEA.HI.X.SX32 R11, R11, R2, 0x1, P6 ;  /* 0x000000020b0b7211 */ /* 0x000fe200030f0eff */
[----:B------:R-:W-:Y:S01]  /*3a40*/  IMAD R21, R12, 0x2, R17 ;  /* 0x000000020c157824 */ /* 0x000fe200078e0211 */
[----:B-1----:R-:W-:Y:S02]  /*3a50*/  PRMT R19, R4, 0x7632, R19 ;  /* 0x0000763204137816 */ /* 0x002fe40000000013 */
[-C--:B------:R-:W-:Y:S01]  /*3a60*/  LEA R16, P6, R17, R0.reuse, 0x1 ;  /* 0x0000000011107211 */ /* 0x080fe200078c08ff */
[----:B------:R-:W-:Y:S01]  /*3a70*/  IMAD R23, R12, 0x2, R21 ;  /* 0x000000020c177824 */ /* 0x000fe200078e0215 */
[----:B------:R-:W-:Y:S01]  /*3a80*/  LOP3.LUT R4, R3, 0x1c, RZ, 0xfc, !PT ;  /* 0x0000001c03047812 */ /* 0x000fe200078efcff */
[----:B------:R0:W-:Y:S01]  /*3a90*/  @P1 STG.E.U16 desc[UR28][R8.64], R19 ;  /* 0x0000001308001986 */ /* 0x0001e2000c10151c */
[----:B------:R-:W-:Y:S02]  /*3aa0*/  LEA R14, P1, R13, R0, 0x1 ;  /* 0x000000000d0e7211 */ /* 0x000fe400078208ff */
[-C--:B------:R-:W-:Y:S01]  /*3ab0*/  LEA.HI.X.SX32 R17, R17, R2.reuse, 0x1, P6 ;  /* 0x0000000211117211 */ /* 0x080fe200030f0eff */
[----:B------:R1:W-:Y:S01]  /*3ac0*/  @P5 STG.E.U16 desc[UR28][R10.64], R5 ;  /* 0x000000050a005986 */ /* 0x0003e2000c10151c */
[----:B------:R-:W-:-:S02]  /*3ad0*/  LEA.HI.X.SX32 R15, R13, R2, 0x1, P1 ;  /* 0x000000020d0f7211 */ /* 0x000fc400008f0eff */
[-C--:B------:R-:W-:Y:S02]  /*3ae0*/  LEA R18, P1, R21, R0.reuse, 0x1 ;  /* 0x0000000015127211 */ /* 0x080fe400078208ff */
[----:B------:R-:W-:Y:S02]  /*3af0*/  LEA R22, P6, R23, R0, 0x1 ;  /* 0x0000000017167211 */ /* 0x000fe400078c08ff */
[----:B------:R-:W-:Y:S01]  /*3b00*/  LOP3.LUT R3, R3, 0x1e, RZ, 0xfc, !PT ;  /* 0x0000001e03037812 */ /* 0x000fe200078efcff */
[----:B0-----:R-:W-:Y:S01]  /*3b10*/  IMAD R9, R12, 0x2, R23 ;  /* 0x000000020c097824 */ /* 0x001fe200078e0217 */
[-C--:B------:R-:W-:Y:S02]  /*3b20*/  LEA.HI.X.SX32 R19, R21, R2.reuse, 0x1, P1 ;  /* 0x0000000215137211 */ /* 0x080fe400008f0eff */
[----:B------:R-:W-:Y:S02]  /*3b30*/  ISETP.LT.AND P1, PT, R4, UR11, !P0 ;  /* 0x0000000b04007c0c */ /* 0x000fe4000c721270 */
[----:B------:R-:W-:-:S02]  /*3b40*/  LEA.HI.X.SX32 R23, R23, R2, 0x1, P6 ;  /* 0x0000000217177211 */ /* 0x000fc400030f0eff */
[----:B------:R-:W-:Y:S02]  /*3b50*/  ISETP.LT.AND P0, PT, R3, UR11, !P0 ;  /* 0x0000000b03007c0c */ /* 0x000fe4000c701270 */
[----:B------:R-:W-:Y:S02]  /*3b60*/  LEA R8, P6, R9, R0, 0x1 ;  /* 0x0000000009087211 */ /* 0x000fe400078c08ff */
[----:B------:R-:W-:Y:S02]  /*3b70*/  PRMT R0, R5, 0x7632, R0 ;  /* 0x0000763205007816 */ /* 0x000fe40000000000 */
[----:B------:R-:W-:Y:S02]  /*3b80*/  LEA.HI.X.SX32 R9, R9, R2, 0x1, P6 ;  /* 0x0000000209097211 */ /* 0x000fe400030f0eff */
[----:B------:R-:W-:Y:S01]  /*3b90*/  PRMT R2, R6, 0x7632, R2 ;  /* 0x0000763206027816 */ /* 0x000fe20000000002 */
[----:B------:R1:W-:Y:S01]  /*3ba0*/  @P4 STG.E.U16 desc[UR28][R14.64], R0 ;  /* 0x000000000e004986 */ /* 0x0003e2000c10151c */
[----:B------:R-:W-:-:S03]  /*3bb0*/  PRMT R4, R7, 0x7632, R4 ;  /* 0x0000763207047816 */ /* 0x000fc60000000004 */
[----:B------:R1:W-:Y:S04]  /*3bc0*/  @P3 STG.E.U16 desc[UR28][R16.64], R6 ;  /* 0x0000000610003986 */ /* 0x0003e8000c10151c */
[----:B------:R1:W-:Y:S04]  /*3bd0*/  @P2 STG.E.U16 desc[UR28][R18.64], R2 ;  /* 0x0000000212002986 */ /* 0x0003e8000c10151c */
[----:B------:R1:W-:Y:S04]  /*3be0*/  @P1 STG.E.U16 desc[UR28][R22.64], R7 ;  /* 0x0000000716001986 */ /* 0x0003e8000c10151c */
[----:B------:R1:W-:Y:S01]  /*3bf0*/  @P0 STG.E.U16 desc[UR28][R8.64], R4 ;  /* 0x0000000408000986 */ /* 0x0003e2000c10151c */
[----:B------:R-:W-:Y:S06]  /*3c00*/  BAR.SYNC.DEFER_BLOCKING 0x0 ;  /* 0x0000000000007b1d */ /* 0x000fec0000010000 */
[----:B------:R-:W-:Y:S05]  /*3c10*/  BRA.U UP0, `(.L_x_13) ;  /* 0x0000000100987547 */ /* 0x000fea000b800000 */
[----:B------:R-:W-:Y:S01]  /*3c20*/  NOP ;  /* 0x0000000000007918 */ /* 0x000fe20000000000 */
[----:B------:R-:W-:Y:S01]  /*3c30*/  MOV R3, 0x50 ;  /* 0x0000005000037802 */ /* 0x000fe20000000f00 */
[----:B-1----:R-:W-:-:S03]  /*3c40*/  IMAD.U32 R0, RZ, RZ, UR17 ;  /* 0x00000011ff007e24 */ /* 0x002fc6000f8e00ff */
[----:B------:R-:W-:Y:S01]  /*3c50*/  LEA R7, R20, R3, 0x18 ;  /* 0x0000000314077211 */ /* 0x000fe200078ec0ff */
[----:B------:R-:W-:Y:S01]  /*3c60*/  IMAD.MOV.U32 R3, RZ, RZ, 0x1 ;  /* 0x00000001ff037424 */ /* 0x000fe200078e00ff */
[----:B------:R-:W-:-:S03]  /*3c70*/  LOP3.LUT R0, R0, 0xffff, RZ, 0xc0, !PT ;  /* 0x0000ffff00007812 */ /* 0x000fc600078ec0ff */
[----:B------:R-:W0:Y:S01]  /*3c80*/  LDS R5, [R7] ;  /* 0x0000000007057984 */ /* 0x000e220000000800 */
[----:B------:R-:W-:-:S05]  /*3c90*/  SHF.R.U32.HI R0, RZ, 0x5, R0 ;  /* 0x00000005ff007819 */ /* 0x000fca0000011600 */
[----:B------:R-:W-:Y:S01]  /*3ca0*/  VIADD R2, R0, 0x10 ;  /* 0x0000001000027836 */ /* 0x000fe20000000000 */
[----:B------:R-:W-:-:S04]  /*3cb0*/  SHF.L.U32 R0, R3, R0, RZ ;  /* 0x0000000003007219 */ /* 0x000fc800000006ff */
[----:B------:R-:W-:-:S04]  /*3cc0*/  SHF.L.U32 R3, R3, R2, RZ ;  /* 0x0000000203037219 */ /* 0x000fc800000006ff */
[----:B------:R-:W-:-:S04]  /*3cd0*/  LOP3.LUT R0, R3, R0, RZ, 0xfc, !PT ;  /* 0x0000000003007212 */ /* 0x000fc800078efcff */
[C---:B------:R-:W-:Y:S02]  /*3ce0*/  LOP3.LUT R2, R0.reuse, 0xffff, RZ, 0xc0, !PT ;  /* 0x0000ffff00027812 */ /* 0x040fe400078ec0ff */
[----:B0-----:R-:W-:-:S04]  /*3cf0*/  LOP3.LUT R3, R0, 0xffff, R5, 0x80, !PT ;  /* 0x0000ffff00037812 */ /* 0x001fc800078e8005 */
[----:B------:R-:W-:-:S13]  /*3d00*/  ISETP.NE.AND P0, PT, R3, R2, PT ;  /* 0x000000020300720c */ /* 0x000fda0003f05270 */
[----:B------:R-:W-:Y:S05]  /*3d10*/  @P0 BRA `(.L_x_14) ;  /* 0x0000000000500947 */ /* 0x000fea0003800000 */
[----:B------:R-:W-:Y:S02]  /*3d20*/  SHF.R.U32.HI R5, RZ, 0x10, R5 ;  /* 0x00000010ff057819 */ /* 0x000fe40000011605 */
[----:B------:R-:W-:-:S04]  /*3d30*/  SHF.R.U32.HI R2, RZ, 0x10, R0 ;  /* 0x00000010ff027819 */ /* 0x000fc80000011600 */
[----:B------:R-:W-:-:S04]  /*3d40*/  LOP3.LUT R5, R5, R2, RZ, 0xc0, !PT ;  /* 0x0000000205057212 */ /* 0x000fc800078ec0ff */
[----:B------:R-:W-:-:S13]  /*3d50*/  ISETP.NE.AND P0, PT, R5, R2, PT ;  /* 0x000000020500720c */ /* 0x000fda0003f05270 */
[----:B------:R-:W-:Y:S05]  /*3d60*/  @P0 BRA `(.L_x_15) ;  /* 0x0000000000300947 */ /* 0x000fea0003800000 */
[----:B------:R-:W-:Y:S01]  /*3d70*/  R2UR UR4, R0 ;  /* 0x00000000000472ca */ /* 0x000fe200000e0000 */
[----:B------:R-:W-:Y:S01]  /*3d80*/  VOTEU.ANY UR5, UPT, PT ;  /* 0x0000000000057886 */ /* 0x000fe200038e0100 */
[----:B------:R-:W0:Y:S01]  /*3d90*/  S2R R0, SR_LANEID ;  /* 0x0000000000007919 */ /* 0x000e220000000000 */
[----:B------:R-:W-:-:S10]  /*3da0*/  UFLO.U32 UR5, UR5 ;  /* 0x00000005000572bd */ /* 0x000fd400080e0000 */
[----:B------:R-:W-:-:S06]  /*3db0*/  ULOP3.LUT UR4, URZ, UR4, URZ, 0x33, !UPT ;  /* 0x00000004ff047292 */ /* 0x000fcc000f8e33ff */
[----:B------:R-:W-:-:S04]  /*3dc0*/  IMAD.U32 R2, RZ, RZ, UR4 ;  /* 0x00000004ff027e24 */ /* 0x000fc8000f8e00ff */
[----:B------:R-:W1:Y:S02]  /*3dd0*/  REDUX UR6, R2 ;  /* 0x00000000020673c4 */ /* 0x000e640000000000 */
[----:B------:R2:W-:Y:S01]  /*3de0*/  UTCATOMSWS.AND URZ, UR4 ;  /* 0x0000000400ff79e3 */ /* 0x0005e20008000000 */
[----:B0-----:R-:W-:Y:S01]  /*3df0*/  ISETP.EQ.U32.AND P0, PT, R0, UR5, PT ;  /* 0x0000000500007c0c */ /* 0x001fe2000bf02070 */
[----:B-1----:R-:W-:-:S12]  /*3e00*/  IMAD.U32 R0, RZ, RZ, UR6 ;  /* 0x00000006ff007e24 */ /* 0x002fd8000f8e00ff */
[----:B------:R2:W-:Y:S01]  /*3e10*/  @P0 ATOMS.AND RZ, [R7], R0 ;  /* 0x0000000007ff038c */ /* 0x0005e20002800000 */
[----:B------:R-:W-:Y:S05]  /*3e20*/  BRA `(.L_x_13) ;  /* 0x0000000000147947 */ /* 0x000fea0003800000 */
.L_x_15:
[----:B------:R-:W-:-:S07]  /*3e30*/  MOV R2, 0x3e50 ;  /* 0x00003e5000027802 */ /* 0x000fce0000000f00 */
[----:B------:R-:W-:Y:S05]  /*3e40*/  CALL.REL.NOINC `($__internal_0_$__cuda_sm10x_tcgen05_guardrail_trap_col_being_dealloced_not_returned_by_alloc) ;  /* 0x00000000002c7944 */ /* 0x000fea0003c00000 */
[----:B------:R-:W-:Y:S05]  /*3e50*/  BRA `(.L_x_13) ;  /* 0x0000000000087947 */ /* 0x000fea0003800000 */
.L_x_14:
[----:B------:R-:W-:-:S07]  /*3e60*/  MOV R2, 0x3e80 ;  /* 0x00003e8000027802 */ /* 0x000fce0000000f00 */
[----:B------:R-:W-:Y:S05]  /*3e70*/  CALL.REL.NOINC `($__internal_2_$__cuda_sm10x_tcgen05_guardrail_trap_unallocated_columns_being_dealloced) ;  /* 0x0000000000387944 */ /* 0x000fea0003c00000 */
.L_x_13:
[----:B------:R-:W-:Y:S01]  /*3e80*/  NOP ;  /* 0x0000000000007918 */ /* 0x000fe20000000000 */
[----:B--2---:R-:W-:Y:S05]  /*3e90*/  EXIT ;  /* 0x000000000000794d */ /* 0x004fea0003800000 */
.L_x_8:
[----:B------:R-:W0:Y:S02]  /*3ea0*/  SYNCS.PHASECHK.TRANS64.TRYWAIT P6, [UR14], R66 ;  /* 0x00000042ff0075a7 */ /* 0x000e2400080c110e */
[----:B0-----:R-:W-:Y:S05]  /*3eb0*/  @!P6 BRA `(.L_x_8) ;  /* 0xfffffffc00f8e947 */ /* 0x001fea000383ffff */
[----:B------:R-:W-:Y:S05]  /*3ec0*/  BRA `(.L_x_16) ;  /* 0xffffffe800a87947 */ /* 0x000fea000383ffff */
.L_x_12:
[----:B------:R-:W1:Y:S02]  /*3ed0*/  SYNCS.PHASECHK.TRANS64.TRYWAIT P0, [UR14], R4 ;  /* 0x00000004ff0075a7 */ /* 0x000e64000800110e */
[----:B-1----:R-:W-:Y:S05]  /*3ee0*/  @!P0 BRA `(.L_x_12) ;  /* 0xfffffffc00f88947 */ /* 0x002fea000383ffff */
[----:B------:R-:W-:Y:S05]  /*3ef0*/  BRA `(.L_x_11) ;  /* 0xfffffff000fc7947 */ /* 0x000fea000383ffff */
        .weak           $__internal_0_$__cuda_sm10x_tcgen05_guardrail_trap_col_being_dealloced_not_returned_by_alloc
        .type           $__internal_0_$__cuda_sm10x_tcgen05_guardrail_trap_col_being_dealloced_not_returned_by_alloc,@function
        .size           $__internal_0_$__cuda_sm10x_tcgen05_guardrail_trap_col_being_dealloced_not_returned_by_alloc,($__internal_1_$__cuda_sm10x_tcgen05_guardrail_trap_phase_invalid_during_alloc - $__internal_0_$__cuda_sm10x_tcgen05_guardrail_trap_col_being_dealloced_not_returned_by_alloc)
$__internal_0_$__cuda_sm10x_tcgen05_guardrail_trap_col_being_dealloced_not_returned_by_alloc:
[----:B------:R-:W-:Y:S05]  /*3f00*/  BPT.TRAP 0x1 ;  /* 0x000000040000795c */ /* 0x000fea0000300000 */
[----:B------:R-:W-:-:S04]  /*3f10*/  IMAD.MOV.U32 R3, RZ, RZ, 0x0 ;  /* 0x00000000ff037424 */ /* 0x000fc800078e00ff */
[----:B------:R-:W-:Y:S05]  /*3f20*/  RET.REL.NODEC R2 `(matmul_kernel) ;  /* 0xffffffc002347950 */ /* 0x000fea0003c3ffff */
        .weak           $__internal_1_$__cuda_sm10x_tcgen05_guardrail_trap_phase_invalid_during_alloc
        .type           $__internal_1_$__cuda_sm10x_tcgen05_guardrail_trap_phase_invalid_during_alloc,@function
        .size           $__internal_1_$__cuda_sm10x_tcgen05_guardrail_trap_phase_invalid_during_alloc,($__internal_2_$__cuda_sm10x_tcgen05_guardrail_trap_unallocated_columns_being_dealloced - $__internal_1_$__cuda_sm10x_tcgen05_guardrail_trap_phase_invalid_during_alloc)
$__internal_1_$__cuda_sm10x_tcgen05_guardrail_trap_phase_invalid_during_alloc:
[----:B------:R-:W-:Y:S05]  /*3f30*/  BPT.TRAP 0x1 ;  /* 0x000000040000795c */ /* 0x000fea0000300000 */
[----:B------:R-:W-:-:S04]  /*3f40*/  IMAD.MOV.U32 R3, RZ, RZ, 0x0 ;  /* 0x00000000ff037424 */ /* 0x000fc800078e00ff */
[----:B------:R-:W-:Y:S05]  /*3f50*/  RET.REL.NODEC R2 `(matmul_kernel) ;  /* 0xffffffc002287950 */ /* 0x000fea0003c3ffff */
        .weak           $__internal_2_$__cuda_sm10x_tcgen05_guardrail_trap_unallocated_columns_being_dealloced
        .type           $__internal_2_$__cuda_sm10x_tcgen05_guardrail_trap_unallocated_columns_being_dealloced,@function
        .size           $__internal_2_$__cuda_sm10x_tcgen05_guardrail_trap_unallocated_columns_being_dealloced,(.L_x_20 - $__internal_2_$__cuda_sm10x_tcgen05_guardrail_trap_unallocated_columns_being_dealloced)
$__internal_2_$__cuda_sm10x_tcgen05_guardrail_trap_unallocated_columns_being_dealloced:
[----:B------:R-:W-:Y:S05]  /*3f60*/  BPT.TRAP 0x1 ;  /* 0x000000040000795c */ /* 0x000fea0000300000 */
[----:B------:R-:W-:-:S04]  /*3f70*/  IMAD.MOV.U32 R3, RZ, RZ, 0x0 ;  /* 0x00000000ff037424 */ /* 0x000fc800078e00ff */
[----:B------:R-:W-:Y:S05]  /*3f80*/  RET.REL.NODEC R2 `(matmul_kernel) ;  /* 0xffffffc0021c7950 */ /* 0x000fea0003c3ffff */
.L_x_17:
[----:B------:R-:W-:-:S00]  /*3f90*/  BRA `(.L_x_17) ;  /* 0xfffffffc00fc7947 */ /* 0x000fc0000383ffff */
[----:B------:R-:W-:-:S00]  /*3fa0*/  NOP ;  /* 0x0000000000007918 */ /* 0x000fc00000000000 */
        /* <DEDUP_REMOVED lines=13> */
.L_x_20:


//--------------------- .nv.shared.matmul_kernel  --------------------------
	.section	.nv.shared.matmul_kernel,"aw",@nobits
	.sectionflags	@""
	.align	16
	.zero		1024


//--------------------- .nv.shared.reserved.0     --------------------------
	.section	.nv.shared.reserved.0,"aw",@nobits
	.align	8
	.weak		__nv_reservedSMEM_offset_0_alias
	.size		__nv_reservedSMEM_offset_0_alias, 0, 64
	.other		__nv_reservedSMEM_offset_0_alias,@"STO_CUDA_RESERVED_SHARED STV_DEFAULT"
__nv_reservedSMEM_offset_0_alias:
	.zero		0
.nv.shared.reserved.0:
	.zero		64
	.weak		__nv_reservedSMEM_allocation_phase
	.type		__nv_reservedSMEM_allocation_phase,@object
	.size		__nv_reservedSMEM_allocation_phase,(.L_0 - __nv_reservedSMEM_allocation_phase)
__nv_reservedSMEM_allocation_phase:
	.zero		1
.L_0:
	.zero		7
	.weak		__nv_reservedSMEM_devtool_atexit_pc
	.type		__nv_reservedSMEM_devtool_atexit_pc,@object
	.size		__nv_reservedSMEM_devtool_atexit_pc,(__nv_reservedSMEM_allocation_mask - __nv_reservedSMEM_devtool_atexit_pc)
__nv_reservedSMEM_devtool_atexit_pc:
	.zero		8
	.weak		__nv_reservedSMEM_allocation_mask
	.type		__nv_reservedSMEM_allocation_mask,@object
	.size		__nv_reservedSMEM_allocation_mask,(.L_2 - __nv_reservedSMEM_allocation_mask)
__nv_reservedSMEM_allocation_mask:
	.zero		4
.L_2:


//--------------------- .nv.constant0.matmul_kernel --------------------------
	.section	.nv.constant0.matmul_kernel,"a",@progbits
	.sectionflags	@""
	.align	4
.nv.constant0.matmul_kernel:
	.zero		976


//--------------------- SYMBOLS --------------------------

	.type		.nv.reservedSmem.offset0,@object
	.size		.nv.reservedSmem.offset0,0x4
	.type		.nv.reservedSmem.cap,@object
	.size		.nv.reservedSmem.cap,0x4
